//
// Generated by NVIDIA NVVM Compiler
//
// Compiler Build ID: CL-36424714
// Cuda compilation tools, release 13.0, V13.0.88
// Based on NVVM 20.0.0
//

.version 9.0
.target sm_100
.address_size 64

	// .globl	_Z6matmulP6__halfS0_S0_S0_S0_iiiiff
.extern .shared .align 16 .b8 shared_storage[];

.visible .entry _Z6matmulP6__halfS0_S0_S0_S0_iiiiff(
	.param .u64 .ptr .align 1 _Z6matmulP6__halfS0_S0_S0_S0_iiiiff_param_0,
	.param .u64 .ptr .align 1 _Z6matmulP6__halfS0_S0_S0_S0_iiiiff_param_1,
	.param .u64 .ptr .align 1 _Z6matmulP6__halfS0_S0_S0_S0_iiiiff_param_2,
	.param .u64 .ptr .align 1 _Z6matmulP6__halfS0_S0_S0_S0_iiiiff_param_3,
	.param .u64 .ptr .align 1 _Z6matmulP6__halfS0_S0_S0_S0_iiiiff_param_4,
	.param .u32 _Z6matmulP6__halfS0_S0_S0_S0_iiiiff_param_5,
	.param .u32 _Z6matmulP6__halfS0_S0_S0_S0_iiiiff_param_6,
	.param .u32 _Z6matmulP6__halfS0_S0_S0_S0_iiiiff_param_7,
	.param .u32 _Z6matmulP6__halfS0_S0_S0_S0_iiiiff_param_8,
	.param .f32 _Z6matmulP6__halfS0_S0_S0_S0_iiiiff_param_9,
	.param .f32 _Z6matmulP6__halfS0_S0_S0_S0_iiiiff_param_10
)
{
	.reg .pred 	%p<9>;
	.reg .b16 	%rs<126>;
	.reg .b32 	%r<2085>;
	.reg .b64 	%rd<228>;
	.reg .b64 	%fd<2>;

	ld.param.u32 	%r722, [_Z6matmulP6__halfS0_S0_S0_S0_iiiiff_param_7];
	mov.f64 	%fd1, 0d0000000000000000;
	// begin inline asm
	{  cvt.rn.f16.f64 %rs1, %fd1;}

	// end inline asm
	mov.b32 	%r1, {%rs1, %rs1};
	shr.s32 	%r724, %r722, 31;
	shr.u32 	%r725, %r724, 27;
	add.s32 	%r726, %r722, %r725;
	shr.s32 	%r2, %r726, 5;
	setp.lt.s32 	%p1, %r722, 32;
	mov.u32 	%r1856, %r1;
	mov.u32 	%r1857, %r1;
	mov.u32 	%r1858, %r1;
	mov.u32 	%r1859, %r1;
	mov.u32 	%r1860, %r1;
	mov.u32 	%r1861, %r1;
	mov.u32 	%r1862, %r1;
	mov.u32 	%r1863, %r1;
	mov.u32 	%r1864, %r1;
	mov.u32 	%r1865, %r1;
	mov.u32 	%r1866, %r1;
	mov.u32 	%r1867, %r1;
	mov.u32 	%r1868, %r1;
	mov.u32 	%r1869, %r1;
	mov.u32 	%r1870, %r1;
	mov.u32 	%r1871, %r1;
	mov.u32 	%r1872, %r1;
	mov.u32 	%r1873, %r1;
	mov.u32 	%r1874, %r1;
	mov.u32 	%r1875, %r1;
	mov.u32 	%r1876, %r1;
	mov.u32 	%r1877, %r1;
	mov.u32 	%r1878, %r1;
	mov.u32 	%r1879, %r1;
	mov.u32 	%r1880, %r1;
	mov.u32 	%r1881, %r1;
	mov.u32 	%r1882, %r1;
	mov.u32 	%r1883, %r1;
	mov.u32 	%r1884, %r1;
	mov.u32 	%r1885, %r1;
	mov.u32 	%r1886, %r1;
	mov.u32 	%r1887, %r1;
	mov.u32 	%r1888, %r1;
	mov.u32 	%r1889, %r1;
	mov.u32 	%r1890, %r1;
	mov.u32 	%r1891, %r1;
	mov.u32 	%r1892, %r1;
	mov.u32 	%r1893, %r1;
	mov.u32 	%r1894, %r1;
	mov.u32 	%r1895, %r1;
	mov.u32 	%r1896, %r1;
	mov.u32 	%r1897, %r1;
	mov.u32 	%r1898, %r1;
	mov.u32 	%r1899, %r1;
	mov.u32 	%r1900, %r1;
	mov.u32 	%r1901, %r1;
	mov.u32 	%r1902, %r1;
	mov.u32 	%r1903, %r1;
	mov.u32 	%r1904, %r1;
	mov.u32 	%r1905, %r1;
	mov.u32 	%r1906, %r1;
	mov.u32 	%r1907, %r1;
	mov.u32 	%r1908, %r1;
	mov.u32 	%r1909, %r1;
	mov.u32 	%r1910, %r1;
	mov.u32 	%r1911, %r1;
	mov.u32 	%r1912, %r1;
	mov.u32 	%r1913, %r1;
	mov.u32 	%r1914, %r1;
	mov.u32 	%r1915, %r1;
	mov.u32 	%r1916, %r1;
	mov.u32 	%r1917, %r1;
	mov.u32 	%r1918, %r1;
	mov.u32 	%r1919, %r1;
	@%p1 bra 	$L__BB0_3;
	ld.param.u32 	%r1722, [_Z6matmulP6__halfS0_S0_S0_S0_iiiiff_param_7];
	mov.u32 	%r727, %ctaid.y;
	mov.u32 	%r728, %tid.x;
	mov.u32 	%r729, %tid.y;
	mov.u32 	%r730, %tid.z;
	shl.b32 	%r732, %r730, 6;
	shl.b32 	%r733, %r729, 5;
	add.s32 	%r734, %r733, %r728;
	add.s32 	%r736, %r734, %r732;
	shr.u32 	%r737, %r736, 5;
	and.b32  	%r738, %r728, 31;
	shl.b32 	%r739, %r728, 4;
	and.b32  	%r740, %r739, 256;
	and.b32  	%r741, %r728, 15;
	or.b32  	%r742, %r740, %r741;
	shl.b32 	%r743, %r727, 7;
	mov.u32 	%r744, %ctaid.x;
	shl.b32 	%r745, %r744, 7;
	add.s32 	%r746, %r737, 4;
	add.s32 	%r747, %r737, 12;
	and.b32  	%r748, %r736, 130560;
	cvt.u16.u32 	%rs2, %r734;
	cvt.u16.u32 	%rs3, %r732;
	and.b16  	%rs4, %rs2, %rs3;
	xor.b16  	%rs5, %rs2, %rs3;
	shr.u16 	%rs6, %rs5, 1;
	add.s16 	%rs7, %rs4, %rs6;
	cvt.u32.u16 	%r749, %rs7;
	and.b32  	%r750, %r749, 240;
	or.b32  	%r751, %r742, %r748;
	or.b32  	%r752, %r751, %r750;
	shl.b32 	%r753, %r752, 1;
	mov.u32 	%r754, shared_storage;
	add.s32 	%r3, %r754, %r753;
	add.s32 	%r755, %r743, %r737;
	shl.b32 	%r756, %r746, 5;
	and.b32  	%r757, %r756, 2147483136;
	shl.b32 	%r758, %r746, 4;
	and.b32  	%r759, %r758, 240;
	or.b32  	%r760, %r742, %r757;
	or.b32  	%r761, %r760, %r759;
	shl.b32 	%r762, %r761, 1;
	add.s32 	%r4, %r754, %r762;
	add.s32 	%r763, %r755, 4;
	and.b32  	%r764, %r736, 130816;
	add.s32 	%r765, %r764, 256;
	and.b32  	%r766, %r765, 261632;
	xor.b32  	%r767, %r750, 128;
	or.b32  	%r768, %r742, %r766;
	or.b32  	%r769, %r768, %r767;
	shl.b32 	%r770, %r769, 1;
	add.s32 	%r5, %r754, %r770;
	add.s32 	%r771, %r755, 8;
	shl.b32 	%r772, %r747, 5;
	and.b32  	%r773, %r772, 2147483136;
	shl.b32 	%r774, %r747, 4;
	and.b32  	%r775, %r774, 240;
	or.b32  	%r776, %r742, %r773;
	or.b32  	%r777, %r776, %r775;
	shl.b32 	%r778, %r777, 1;
	add.s32 	%r6, %r754, %r778;
	add.s32 	%r779, %r755, 12;
	add.s32 	%r780, %r755, 16;
	and.b32  	%r781, %r736, 130944;
	add.s32 	%r782, %r781, 640;
	and.b32  	%r783, %r782, 261632;
	or.b32  	%r784, %r742, %r783;
	or.b32  	%r785, %r784, %r759;
	shl.b32 	%r786, %r785, 1;
	add.s32 	%r7, %r754, %r786;
	add.s32 	%r787, %r755, 20;
	add.s32 	%r788, %r764, 768;
	and.b32  	%r789, %r788, 261632;
	or.b32  	%r790, %r742, %r789;
	or.b32  	%r791, %r790, %r767;
	shl.b32 	%r792, %r791, 1;
	add.s32 	%r8, %r754, %r792;
	add.s32 	%r793, %r755, 24;
	add.s32 	%r794, %r781, 896;
	and.b32  	%r795, %r794, 261632;
	or.b32  	%r796, %r742, %r795;
	or.b32  	%r797, %r796, %r775;
	shl.b32 	%r798, %r797, 1;
	add.s32 	%r9, %r754, %r798;
	add.s32 	%r799, %r755, 28;
	add.s32 	%r800, %r755, 32;
	add.s32 	%r801, %r781, 1152;
	and.b32  	%r802, %r801, 261632;
	or.b32  	%r803, %r742, %r802;
	or.b32  	%r804, %r803, %r759;
	shl.b32 	%r805, %r804, 1;
	add.s32 	%r10, %r754, %r805;
	add.s32 	%r806, %r755, 36;
	add.s32 	%r807, %r764, 1280;
	and.b32  	%r808, %r807, 261632;
	or.b32  	%r809, %r742, %r808;
	or.b32  	%r810, %r809, %r767;
	shl.b32 	%r811, %r810, 1;
	add.s32 	%r11, %r754, %r811;
	add.s32 	%r812, %r755, 40;
	add.s32 	%r813, %r781, 1408;
	and.b32  	%r814, %r813, 261632;
	or.b32  	%r815, %r742, %r814;
	or.b32  	%r816, %r815, %r775;
	shl.b32 	%r817, %r816, 1;
	add.s32 	%r12, %r754, %r817;
	add.s32 	%r818, %r755, 44;
	add.s32 	%r819, %r755, 48;
	add.s32 	%r820, %r781, 1664;
	and.b32  	%r821, %r820, 261632;
	or.b32  	%r822, %r742, %r821;
	or.b32  	%r823, %r822, %r759;
	shl.b32 	%r824, %r823, 1;
	add.s32 	%r13, %r754, %r824;
	add.s32 	%r825, %r755, 52;
	add.s32 	%r826, %r764, 1792;
	and.b32  	%r827, %r826, 261632;
	or.b32  	%r828, %r742, %r827;
	or.b32  	%r829, %r828, %r767;
	shl.b32 	%r830, %r829, 1;
	add.s32 	%r14, %r754, %r830;
	add.s32 	%r831, %r755, 56;
	add.s32 	%r832, %r781, 1920;
	and.b32  	%r833, %r832, 261632;
	or.b32  	%r834, %r742, %r833;
	or.b32  	%r835, %r834, %r775;
	shl.b32 	%r836, %r835, 1;
	add.s32 	%r15, %r754, %r836;
	add.s32 	%r837, %r755, 60;
	add.s32 	%r838, %r755, 64;
	add.s32 	%r839, %r781, 2176;
	and.b32  	%r840, %r839, 261632;
	or.b32  	%r841, %r742, %r840;
	or.b32  	%r842, %r841, %r759;
	shl.b32 	%r843, %r842, 1;
	add.s32 	%r16, %r754, %r843;
	add.s32 	%r844, %r755, 68;
	add.s32 	%r845, %r764, 2304;
	and.b32  	%r846, %r845, 261632;
	or.b32  	%r847, %r742, %r846;
	or.b32  	%r848, %r847, %r767;
	shl.b32 	%r849, %r848, 1;
	add.s32 	%r17, %r754, %r849;
	add.s32 	%r850, %r755, 72;
	add.s32 	%r851, %r781, 2432;
	and.b32  	%r852, %r851, 261632;
	or.b32  	%r853, %r742, %r852;
	or.b32  	%r854, %r853, %r775;
	shl.b32 	%r855, %r854, 1;
	add.s32 	%r18, %r754, %r855;
	add.s32 	%r856, %r755, 76;
	add.s32 	%r857, %r755, 80;
	add.s32 	%r858, %r781, 2688;
	and.b32  	%r859, %r858, 261632;
	or.b32  	%r860, %r742, %r859;
	or.b32  	%r861, %r860, %r759;
	shl.b32 	%r862, %r861, 1;
	add.s32 	%r19, %r754, %r862;
	add.s32 	%r863, %r755, 84;
	add.s32 	%r864, %r764, 2816;
	and.b32  	%r865, %r864, 261632;
	or.b32  	%r866, %r742, %r865;
	or.b32  	%r867, %r866, %r767;
	shl.b32 	%r868, %r867, 1;
	add.s32 	%r20, %r754, %r868;
	add.s32 	%r869, %r755, 88;
	add.s32 	%r870, %r781, 2944;
	and.b32  	%r871, %r870, 261632;
	or.b32  	%r872, %r742, %r871;
	or.b32  	%r873, %r872, %r775;
	shl.b32 	%r874, %r873, 1;
	add.s32 	%r21, %r754, %r874;
	add.s32 	%r875, %r755, 92;
	add.s32 	%r876, %r755, 96;
	add.s32 	%r877, %r781, 3200;
	and.b32  	%r878, %r877, 261632;
	or.b32  	%r879, %r742, %r878;
	or.b32  	%r880, %r879, %r759;
	shl.b32 	%r881, %r880, 1;
	add.s32 	%r22, %r754, %r881;
	add.s32 	%r882, %r755, 100;
	add.s32 	%r883, %r764, 3328;
	and.b32  	%r884, %r883, 261632;
	or.b32  	%r885, %r742, %r884;
	or.b32  	%r886, %r885, %r767;
	shl.b32 	%r887, %r886, 1;
	add.s32 	%r23, %r754, %r887;
	add.s32 	%r888, %r755, 104;
	add.s32 	%r889, %r781, 3456;
	and.b32  	%r890, %r889, 261632;
	or.b32  	%r891, %r742, %r890;
	or.b32  	%r892, %r891, %r775;
	shl.b32 	%r893, %r892, 1;
	add.s32 	%r24, %r754, %r893;
	add.s32 	%r894, %r755, 108;
	add.s32 	%r895, %r755, 112;
	add.s32 	%r896, %r781, 3712;
	and.b32  	%r897, %r896, 261632;
	or.b32  	%r898, %r742, %r897;
	or.b32  	%r899, %r898, %r759;
	shl.b32 	%r900, %r899, 1;
	add.s32 	%r25, %r754, %r900;
	add.s32 	%r901, %r755, 116;
	add.s32 	%r902, %r764, 3840;
	and.b32  	%r903, %r902, 261632;
	or.b32  	%r904, %r742, %r903;
	or.b32  	%r905, %r904, %r767;
	shl.b32 	%r906, %r905, 1;
	add.s32 	%r26, %r754, %r906;
	add.s32 	%r907, %r755, 120;
	add.s32 	%r908, %r781, 3968;
	and.b32  	%r909, %r908, 261632;
	or.b32  	%r910, %r742, %r909;
	or.b32  	%r911, %r910, %r775;
	shl.b32 	%r912, %r911, 1;
	add.s32 	%r27, %r754, %r912;
	add.s32 	%r913, %r755, 124;
	add.s32 	%r914, %r745, %r737;
	add.s32 	%r915, %r914, 4;
	add.s32 	%r916, %r914, 8;
	add.s32 	%r917, %r914, 12;
	add.s32 	%r918, %r914, 16;
	add.s32 	%r919, %r914, 20;
	add.s32 	%r920, %r914, 24;
	add.s32 	%r921, %r914, 28;
	add.s32 	%r922, %r914, 32;
	add.s32 	%r923, %r914, 36;
	add.s32 	%r924, %r914, 40;
	add.s32 	%r925, %r914, 44;
	add.s32 	%r926, %r914, 48;
	add.s32 	%r927, %r914, 52;
	add.s32 	%r928, %r914, 56;
	add.s32 	%r929, %r914, 60;
	add.s32 	%r930, %r914, 64;
	add.s32 	%r931, %r914, 68;
	add.s32 	%r932, %r914, 72;
	add.s32 	%r933, %r914, 76;
	add.s32 	%r934, %r914, 80;
	add.s32 	%r935, %r914, 84;
	add.s32 	%r936, %r914, 88;
	add.s32 	%r937, %r914, 92;
	add.s32 	%r938, %r914, 96;
	add.s32 	%r939, %r914, 100;
	add.s32 	%r940, %r914, 104;
	add.s32 	%r941, %r914, 108;
	add.s32 	%r942, %r914, 112;
	add.s32 	%r943, %r914, 116;
	add.s32 	%r944, %r914, 120;
	add.s32 	%r945, %r914, 124;
	neg.s32 	%r1791, %r2;
	mad.lo.s32 	%r1790, %r914, %r1722, %r738;
	mad.lo.s32 	%r1789, %r915, %r1722, %r738;
	mad.lo.s32 	%r1788, %r916, %r1722, %r738;
	mad.lo.s32 	%r1787, %r917, %r1722, %r738;
	mad.lo.s32 	%r1786, %r918, %r1722, %r738;
	mad.lo.s32 	%r1785, %r919, %r1722, %r738;
	mad.lo.s32 	%r1784, %r920, %r1722, %r738;
	mad.lo.s32 	%r1783, %r921, %r1722, %r738;
	mad.lo.s32 	%r1782, %r922, %r1722, %r738;
	mad.lo.s32 	%r1781, %r923, %r1722, %r738;
	mad.lo.s32 	%r1780, %r924, %r1722, %r738;
	mad.lo.s32 	%r1779, %r925, %r1722, %r738;
	mad.lo.s32 	%r1778, %r926, %r1722, %r738;
	mad.lo.s32 	%r1777, %r927, %r1722, %r738;
	mad.lo.s32 	%r1776, %r928, %r1722, %r738;
	mad.lo.s32 	%r1775, %r929, %r1722, %r738;
	mad.lo.s32 	%r1774, %r930, %r1722, %r738;
	mad.lo.s32 	%r1773, %r931, %r1722, %r738;
	mad.lo.s32 	%r1772, %r932, %r1722, %r738;
	mad.lo.s32 	%r1771, %r933, %r1722, %r738;
	mad.lo.s32 	%r1770, %r934, %r1722, %r738;
	mad.lo.s32 	%r1769, %r935, %r1722, %r738;
	mad.lo.s32 	%r1768, %r936, %r1722, %r738;
	mad.lo.s32 	%r1767, %r937, %r1722, %r738;
	mad.lo.s32 	%r1766, %r938, %r1722, %r738;
	mad.lo.s32 	%r1765, %r939, %r1722, %r738;
	mad.lo.s32 	%r1764, %r940, %r1722, %r738;
	mad.lo.s32 	%r1763, %r941, %r1722, %r738;
	mad.lo.s32 	%r1762, %r942, %r1722, %r738;
	mad.lo.s32 	%r1761, %r943, %r1722, %r738;
	mad.lo.s32 	%r1760, %r944, %r1722, %r738;
	mad.lo.s32 	%r1759, %r945, %r1722, %r738;
	mad.lo.s32 	%r1758, %r913, %r1722, %r738;
	mad.lo.s32 	%r1757, %r907, %r1722, %r738;
	mad.lo.s32 	%r1756, %r901, %r1722, %r738;
	mad.lo.s32 	%r1755, %r895, %r1722, %r738;
	mad.lo.s32 	%r1754, %r894, %r1722, %r738;
	mad.lo.s32 	%r1753, %r888, %r1722, %r738;
	mad.lo.s32 	%r1752, %r882, %r1722, %r738;
	mad.lo.s32 	%r1751, %r876, %r1722, %r738;
	mad.lo.s32 	%r1750, %r875, %r1722, %r738;
	mad.lo.s32 	%r1749, %r869, %r1722, %r738;
	mad.lo.s32 	%r1748, %r863, %r1722, %r738;
	mad.lo.s32 	%r1747, %r857, %r1722, %r738;
	mad.lo.s32 	%r1746, %r856, %r1722, %r738;
	mad.lo.s32 	%r1745, %r850, %r1722, %r738;
	mad.lo.s32 	%r1744, %r844, %r1722, %r738;
	mad.lo.s32 	%r1743, %r838, %r1722, %r738;
	mad.lo.s32 	%r1742, %r837, %r1722, %r738;
	mad.lo.s32 	%r1741, %r831, %r1722, %r738;
	mad.lo.s32 	%r1740, %r825, %r1722, %r738;
	mad.lo.s32 	%r1739, %r819, %r1722, %r738;
	mad.lo.s32 	%r1738, %r818, %r1722, %r738;
	mad.lo.s32 	%r1737, %r812, %r1722, %r738;
	mad.lo.s32 	%r1736, %r806, %r1722, %r738;
	mad.lo.s32 	%r1735, %r800, %r1722, %r738;
	mad.lo.s32 	%r1734, %r799, %r1722, %r738;
	mad.lo.s32 	%r1733, %r793, %r1722, %r738;
	mad.lo.s32 	%r1732, %r787, %r1722, %r738;
	mad.lo.s32 	%r1731, %r780, %r1722, %r738;
	mad.lo.s32 	%r1730, %r779, %r1722, %r738;
	mad.lo.s32 	%r1729, %r771, %r1722, %r738;
	mad.lo.s32 	%r1728, %r763, %r1722, %r738;
	mad.lo.s32 	%r1727, %r755, %r1722, %r738;
	mov.u32 	%r1856, %r1;
	mov.u32 	%r1857, %r1;
	mov.u32 	%r1858, %r1;
	mov.u32 	%r1859, %r1;
	mov.u32 	%r1860, %r1;
	mov.u32 	%r1861, %r1;
	mov.u32 	%r1862, %r1;
	mov.u32 	%r1863, %r1;
	mov.u32 	%r1864, %r1;
	mov.u32 	%r1865, %r1;
	mov.u32 	%r1866, %r1;
	mov.u32 	%r1867, %r1;
	mov.u32 	%r1868, %r1;
	mov.u32 	%r1869, %r1;
	mov.u32 	%r1870, %r1;
	mov.u32 	%r1871, %r1;
	mov.u32 	%r1872, %r1;
	mov.u32 	%r1873, %r1;
	mov.u32 	%r1874, %r1;
	mov.u32 	%r1875, %r1;
	mov.u32 	%r1876, %r1;
	mov.u32 	%r1877, %r1;
	mov.u32 	%r1878, %r1;
	mov.u32 	%r1879, %r1;
	mov.u32 	%r1880, %r1;
	mov.u32 	%r1881, %r1;
	mov.u32 	%r1882, %r1;
	mov.u32 	%r1883, %r1;
	mov.u32 	%r1884, %r1;
	mov.u32 	%r1885, %r1;
	mov.u32 	%r1886, %r1;
	mov.u32 	%r1887, %r1;
	mov.u32 	%r1888, %r1;
	mov.u32 	%r1889, %r1;
	mov.u32 	%r1890, %r1;
	mov.u32 	%r1891, %r1;
	mov.u32 	%r1892, %r1;
	mov.u32 	%r1893, %r1;
	mov.u32 	%r1894, %r1;
	mov.u32 	%r1895, %r1;
	mov.u32 	%r1896, %r1;
	mov.u32 	%r1897, %r1;
	mov.u32 	%r1898, %r1;
	mov.u32 	%r1899, %r1;
	mov.u32 	%r1900, %r1;
	mov.u32 	%r1901, %r1;
	mov.u32 	%r1902, %r1;
	mov.u32 	%r1903, %r1;
	mov.u32 	%r1904, %r1;
	mov.u32 	%r1905, %r1;
	mov.u32 	%r1906, %r1;
	mov.u32 	%r1907, %r1;
	mov.u32 	%r1908, %r1;
	mov.u32 	%r1909, %r1;
	mov.u32 	%r1910, %r1;
	mov.u32 	%r1911, %r1;
	mov.u32 	%r1912, %r1;
	mov.u32 	%r1913, %r1;
	mov.u32 	%r1914, %r1;
	mov.u32 	%r1915, %r1;
	mov.u32 	%r1916, %r1;
	mov.u32 	%r1917, %r1;
	mov.u32 	%r1918, %r1;
	mov.u32 	%r1919, %r1;
$L__BB0_2:
	ld.param.u64 	%rd224, [_Z6matmulP6__halfS0_S0_S0_S0_iiiiff_param_1];
	ld.param.u64 	%rd223, [_Z6matmulP6__halfS0_S0_S0_S0_iiiiff_param_0];
	cvta.to.global.u64 	%rd7, %rd223;
	mul.wide.s32 	%rd8, %r1727, 2;
	add.s64 	%rd9, %rd7, %rd8;
	ld.global.u16 	%rs8, [%rd9];
	st.shared.u16 	[%r3], %rs8;
	mul.wide.s32 	%rd10, %r1728, 2;
	add.s64 	%rd11, %rd7, %rd10;
	ld.global.u16 	%rs9, [%rd11];
	st.shared.u16 	[%r4], %rs9;
	mul.wide.s32 	%rd12, %r1729, 2;
	add.s64 	%rd13, %rd7, %rd12;
	ld.global.u16 	%rs10, [%rd13];
	st.shared.u16 	[%r5], %rs10;
	mul.wide.s32 	%rd14, %r1730, 2;
	add.s64 	%rd15, %rd7, %rd14;
	ld.global.u16 	%rs11, [%rd15];
	st.shared.u16 	[%r6], %rs11;
	mul.wide.s32 	%rd16, %r1731, 2;
	add.s64 	%rd17, %rd7, %rd16;
	ld.global.u16 	%rs12, [%rd17];
	st.shared.u16 	[%r3+1024], %rs12;
	mul.wide.s32 	%rd18, %r1732, 2;
	add.s64 	%rd19, %rd7, %rd18;
	ld.global.u16 	%rs13, [%rd19];
	st.shared.u16 	[%r7], %rs13;
	mul.wide.s32 	%rd20, %r1733, 2;
	add.s64 	%rd21, %rd7, %rd20;
	ld.global.u16 	%rs14, [%rd21];
	st.shared.u16 	[%r8], %rs14;
	mul.wide.s32 	%rd22, %r1734, 2;
	add.s64 	%rd23, %rd7, %rd22;
	ld.global.u16 	%rs15, [%rd23];
	st.shared.u16 	[%r9], %rs15;
	mul.wide.s32 	%rd24, %r1735, 2;
	add.s64 	%rd25, %rd7, %rd24;
	ld.global.u16 	%rs16, [%rd25];
	st.shared.u16 	[%r3+2048], %rs16;
	mul.wide.s32 	%rd26, %r1736, 2;
	add.s64 	%rd27, %rd7, %rd26;
	ld.global.u16 	%rs17, [%rd27];
	st.shared.u16 	[%r10], %rs17;
	mul.wide.s32 	%rd28, %r1737, 2;
	add.s64 	%rd29, %rd7, %rd28;
	ld.global.u16 	%rs18, [%rd29];
	st.shared.u16 	[%r11], %rs18;
	mul.wide.s32 	%rd30, %r1738, 2;
	add.s64 	%rd31, %rd7, %rd30;
	ld.global.u16 	%rs19, [%rd31];
	st.shared.u16 	[%r12], %rs19;
	mul.wide.s32 	%rd32, %r1739, 2;
	add.s64 	%rd33, %rd7, %rd32;
	ld.global.u16 	%rs20, [%rd33];
	st.shared.u16 	[%r3+3072], %rs20;
	mul.wide.s32 	%rd34, %r1740, 2;
	add.s64 	%rd35, %rd7, %rd34;
	ld.global.u16 	%rs21, [%rd35];
	st.shared.u16 	[%r13], %rs21;
	mul.wide.s32 	%rd36, %r1741, 2;
	add.s64 	%rd37, %rd7, %rd36;
	ld.global.u16 	%rs22, [%rd37];
	st.shared.u16 	[%r14], %rs22;
	mul.wide.s32 	%rd38, %r1742, 2;
	add.s64 	%rd39, %rd7, %rd38;
	ld.global.u16 	%rs23, [%rd39];
	st.shared.u16 	[%r15], %rs23;
	mul.wide.s32 	%rd40, %r1743, 2;
	add.s64 	%rd41, %rd7, %rd40;
	ld.global.u16 	%rs24, [%rd41];
	st.shared.u16 	[%r3+4096], %rs24;
	mul.wide.s32 	%rd42, %r1744, 2;
	add.s64 	%rd43, %rd7, %rd42;
	ld.global.u16 	%rs25, [%rd43];
	st.shared.u16 	[%r16], %rs25;
	mul.wide.s32 	%rd44, %r1745, 2;
	add.s64 	%rd45, %rd7, %rd44;
	ld.global.u16 	%rs26, [%rd45];
	st.shared.u16 	[%r17], %rs26;
	mul.wide.s32 	%rd46, %r1746, 2;
	add.s64 	%rd47, %rd7, %rd46;
	ld.global.u16 	%rs27, [%rd47];
	st.shared.u16 	[%r18], %rs27;
	mul.wide.s32 	%rd48, %r1747, 2;
	add.s64 	%rd49, %rd7, %rd48;
	ld.global.u16 	%rs28, [%rd49];
	st.shared.u16 	[%r3+5120], %rs28;
	mul.wide.s32 	%rd50, %r1748, 2;
	add.s64 	%rd51, %rd7, %rd50;
	ld.global.u16 	%rs29, [%rd51];
	st.shared.u16 	[%r19], %rs29;
	mul.wide.s32 	%rd52, %r1749, 2;
	add.s64 	%rd53, %rd7, %rd52;
	ld.global.u16 	%rs30, [%rd53];
	st.shared.u16 	[%r20], %rs30;
	mul.wide.s32 	%rd54, %r1750, 2;
	add.s64 	%rd55, %rd7, %rd54;
	ld.global.u16 	%rs31, [%rd55];
	st.shared.u16 	[%r21], %rs31;
	mul.wide.s32 	%rd56, %r1751, 2;
	add.s64 	%rd57, %rd7, %rd56;
	ld.global.u16 	%rs32, [%rd57];
	st.shared.u16 	[%r3+6144], %rs32;
	mul.wide.s32 	%rd58, %r1752, 2;
	add.s64 	%rd59, %rd7, %rd58;
	ld.global.u16 	%rs33, [%rd59];
	st.shared.u16 	[%r22], %rs33;
	mul.wide.s32 	%rd60, %r1753, 2;
	add.s64 	%rd61, %rd7, %rd60;
	ld.global.u16 	%rs34, [%rd61];
	st.shared.u16 	[%r23], %rs34;
	mul.wide.s32 	%rd62, %r1754, 2;
	add.s64 	%rd63, %rd7, %rd62;
	ld.global.u16 	%rs35, [%rd63];
	st.shared.u16 	[%r24], %rs35;
	mul.wide.s32 	%rd64, %r1755, 2;
	add.s64 	%rd65, %rd7, %rd64;
	ld.global.u16 	%rs36, [%rd65];
	st.shared.u16 	[%r3+7168], %rs36;
	mul.wide.s32 	%rd66, %r1756, 2;
	add.s64 	%rd67, %rd7, %rd66;
	ld.global.u16 	%rs37, [%rd67];
	st.shared.u16 	[%r25], %rs37;
	mul.wide.s32 	%rd68, %r1757, 2;
	add.s64 	%rd69, %rd7, %rd68;
	ld.global.u16 	%rs38, [%rd69];
	st.shared.u16 	[%r26], %rs38;
	mul.wide.s32 	%rd70, %r1758, 2;
	add.s64 	%rd71, %rd7, %rd70;
	ld.global.u16 	%rs39, [%rd71];
	st.shared.u16 	[%r27], %rs39;
	cvta.to.global.u64 	%rd72, %rd224;
	mul.wide.s32 	%rd73, %r1790, 2;
	add.s64 	%rd74, %rd72, %rd73;
	ld.global.u16 	%rs40, [%rd74];
	st.shared.u16 	[%r3+8192], %rs40;
	mul.wide.s32 	%rd75, %r1789, 2;
	add.s64 	%rd76, %rd72, %rd75;
	ld.global.u16 	%rs41, [%rd76];
	st.shared.u16 	[%r4+8192], %rs41;
	mul.wide.s32 	%rd77, %r1788, 2;
	add.s64 	%rd78, %rd72, %rd77;
	ld.global.u16 	%rs42, [%rd78];
	st.shared.u16 	[%r5+8192], %rs42;
	mul.wide.s32 	%rd79, %r1787, 2;
	add.s64 	%rd80, %rd72, %rd79;
	ld.global.u16 	%rs43, [%rd80];
	st.shared.u16 	[%r6+8192], %rs43;
	mul.wide.s32 	%rd81, %r1786, 2;
	add.s64 	%rd82, %rd72, %rd81;
	ld.global.u16 	%rs44, [%rd82];
	st.shared.u16 	[%r3+9216], %rs44;
	mul.wide.s32 	%rd83, %r1785, 2;
	add.s64 	%rd84, %rd72, %rd83;
	ld.global.u16 	%rs45, [%rd84];
	st.shared.u16 	[%r7+8192], %rs45;
	mul.wide.s32 	%rd85, %r1784, 2;
	add.s64 	%rd86, %rd72, %rd85;
	ld.global.u16 	%rs46, [%rd86];
	st.shared.u16 	[%r8+8192], %rs46;
	mul.wide.s32 	%rd87, %r1783, 2;
	add.s64 	%rd88, %rd72, %rd87;
	ld.global.u16 	%rs47, [%rd88];
	st.shared.u16 	[%r9+8192], %rs47;
	mul.wide.s32 	%rd89, %r1782, 2;
	add.s64 	%rd90, %rd72, %rd89;
	ld.global.u16 	%rs48, [%rd90];
	st.shared.u16 	[%r3+10240], %rs48;
	mul.wide.s32 	%rd91, %r1781, 2;
	add.s64 	%rd92, %rd72, %rd91;
	ld.global.u16 	%rs49, [%rd92];
	st.shared.u16 	[%r10+8192], %rs49;
	mul.wide.s32 	%rd93, %r1780, 2;
	add.s64 	%rd94, %rd72, %rd93;
	ld.global.u16 	%rs50, [%rd94];
	st.shared.u16 	[%r11+8192], %rs50;
	mul.wide.s32 	%rd95, %r1779, 2;
	add.s64 	%rd96, %rd72, %rd95;
	ld.global.u16 	%rs51, [%rd96];
	st.shared.u16 	[%r12+8192], %rs51;
	mul.wide.s32 	%rd97, %r1778, 2;
	add.s64 	%rd98, %rd72, %rd97;
	ld.global.u16 	%rs52, [%rd98];
	st.shared.u16 	[%r3+11264], %rs52;
	mul.wide.s32 	%rd99, %r1777, 2;
	add.s64 	%rd100, %rd72, %rd99;
	ld.global.u16 	%rs53, [%rd100];
	st.shared.u16 	[%r13+8192], %rs53;
	mul.wide.s32 	%rd101, %r1776, 2;
	add.s64 	%rd102, %rd72, %rd101;
	ld.global.u16 	%rs54, [%rd102];
	st.shared.u16 	[%r14+8192], %rs54;
	mul.wide.s32 	%rd103, %r1775, 2;
	add.s64 	%rd104, %rd72, %rd103;
	ld.global.u16 	%rs55, [%rd104];
	st.shared.u16 	[%r15+8192], %rs55;
	mul.wide.s32 	%rd105, %r1774, 2;
	add.s64 	%rd106, %rd72, %rd105;
	ld.global.u16 	%rs56, [%rd106];
	st.shared.u16 	[%r3+12288], %rs56;
	mul.wide.s32 	%rd107, %r1773, 2;
	add.s64 	%rd108, %rd72, %rd107;
	ld.global.u16 	%rs57, [%rd108];
	st.shared.u16 	[%r16+8192], %rs57;
	mul.wide.s32 	%rd109, %r1772, 2;
	add.s64 	%rd110, %rd72, %rd109;
	ld.global.u16 	%rs58, [%rd110];
	st.shared.u16 	[%r17+8192], %rs58;
	mul.wide.s32 	%rd111, %r1771, 2;
	add.s64 	%rd112, %rd72, %rd111;
	ld.global.u16 	%rs59, [%rd112];
	st.shared.u16 	[%r18+8192], %rs59;
	mul.wide.s32 	%rd113, %r1770, 2;
	add.s64 	%rd114, %rd72, %rd113;
	ld.global.u16 	%rs60, [%rd114];
	st.shared.u16 	[%r3+13312], %rs60;
	mul.wide.s32 	%rd115, %r1769, 2;
	add.s64 	%rd116, %rd72, %rd115;
	ld.global.u16 	%rs61, [%rd116];
	st.shared.u16 	[%r19+8192], %rs61;
	mul.wide.s32 	%rd117, %r1768, 2;
	add.s64 	%rd118, %rd72, %rd117;
	ld.global.u16 	%rs62, [%rd118];
	st.shared.u16 	[%r20+8192], %rs62;
	mul.wide.s32 	%rd119, %r1767, 2;
	add.s64 	%rd120, %rd72, %rd119;
	ld.global.u16 	%rs63, [%rd120];
	st.shared.u16 	[%r21+8192], %rs63;
	mul.wide.s32 	%rd121, %r1766, 2;
	add.s64 	%rd122, %rd72, %rd121;
	ld.global.u16 	%rs64, [%rd122];
	st.shared.u16 	[%r3+14336], %rs64;
	mul.wide.s32 	%rd123, %r1765, 2;
	add.s64 	%rd124, %rd72, %rd123;
	ld.global.u16 	%rs65, [%rd124];
	st.shared.u16 	[%r22+8192], %rs65;
	mul.wide.s32 	%rd125, %r1764, 2;
	add.s64 	%rd126, %rd72, %rd125;
	ld.global.u16 	%rs66, [%rd126];
	st.shared.u16 	[%r23+8192], %rs66;
	mul.wide.s32 	%rd127, %r1763, 2;
	add.s64 	%rd128, %rd72, %rd127;
	ld.global.u16 	%rs67, [%rd128];
	st.shared.u16 	[%r24+8192], %rs67;
	mul.wide.s32 	%rd129, %r1762, 2;
	add.s64 	%rd130, %rd72, %rd129;
	ld.global.u16 	%rs68, [%rd130];
	st.shared.u16 	[%r3+15360], %rs68;
	mul.wide.s32 	%rd131, %r1761, 2;
	add.s64 	%rd132, %rd72, %rd131;
	ld.global.u16 	%rs69, [%rd132];
	st.shared.u16 	[%r25+8192], %rs69;
	mul.wide.s32 	%rd133, %r1760, 2;
	add.s64 	%rd134, %rd72, %rd133;
	ld.global.u16 	%rs70, [%rd134];
	st.shared.u16 	[%r26+8192], %rs70;
	mul.wide.s32 	%rd135, %r1759, 2;
	add.s64 	%rd136, %rd72, %rd135;
	ld.global.u16 	%rs71, [%rd136];
	st.shared.u16 	[%r27+8192], %rs71;
	bar.sync 	0;
	mov.u32 	%r946, %tid.z;
	shl.b32 	%r947, %r946, 12;
	mov.u32 	%r948, shared_storage;
	add.s32 	%r949, %r948, %r947;
	mov.b32 	%r950, 16;
	wmma.load.a.sync.aligned.row.m16n16k16.shared.f16 	{%r951, %r952, %r953, %r954, %r955, %r956, %r957, %r958}, [%r949], %r950;
	add.s32 	%r959, %r949, 1024;
	wmma.load.a.sync.aligned.row.m16n16k16.shared.f16 	{%r960, %r961, %r962, %r963, %r964, %r965, %r966, %r967}, [%r959], %r950;
	add.s32 	%r968, %r949, 2048;
	wmma.load.a.sync.aligned.row.m16n16k16.shared.f16 	{%r969, %r970, %r971, %r972, %r973, %r974, %r975, %r976}, [%r968], %r950;
	add.s32 	%r977, %r949, 3072;
	wmma.load.a.sync.aligned.row.m16n16k16.shared.f16 	{%r978, %r979, %r980, %r981, %r982, %r983, %r984, %r985}, [%r977], %r950;
	mov.u32 	%r986, %tid.y;
	shl.b32 	%r987, %r986, 12;
	add.s32 	%r988, %r987, %r948;
	add.s32 	%r989, %r988, 8192;
	wmma.load.b.sync.aligned.col.m16n16k16.shared.f16 	{%r990, %r991, %r992, %r993, %r994, %r995, %r996, %r997}, [%r989], %r950;
	add.s32 	%r998, %r988, 9216;
	wmma.load.b.sync.aligned.col.m16n16k16.shared.f16 	{%r999, %r1000, %r1001, %r1002, %r1003, %r1004, %r1005, %r1006}, [%r998], %r950;
	add.s32 	%r1007, %r988, 10240;
	wmma.load.b.sync.aligned.col.m16n16k16.shared.f16 	{%r1008, %r1009, %r1010, %r1011, %r1012, %r1013, %r1014, %r1015}, [%r1007], %r950;
	add.s32 	%r1016, %r988, 11264;
	wmma.load.b.sync.aligned.col.m16n16k16.shared.f16 	{%r1017, %r1018, %r1019, %r1020, %r1021, %r1022, %r1023, %r1024}, [%r1016], %r950;
	wmma.mma.sync.aligned.row.col.m16n16k16.f16.f16 {%r1025, %r1026, %r1027, %r1028}, {%r951, %r952, %r953, %r954, %r955, %r956, %r957, %r958}, {%r990, %r991, %r992, %r993, %r994, %r995, %r996, %r997}, {%r1919, %r1918, %r1917, %r1916};
	wmma.mma.sync.aligned.row.col.m16n16k16.f16.f16 {%r1029, %r1030, %r1031, %r1032}, {%r951, %r952, %r953, %r954, %r955, %r956, %r957, %r958}, {%r999, %r1000, %r1001, %r1002, %r1003, %r1004, %r1005, %r1006}, {%r1915, %r1914, %r1913, %r1912};
	wmma.mma.sync.aligned.row.col.m16n16k16.f16.f16 {%r1033, %r1034, %r1035, %r1036}, {%r951, %r952, %r953, %r954, %r955, %r956, %r957, %r958}, {%r1008, %r1009, %r1010, %r1011, %r1012, %r1013, %r1014, %r1015}, {%r1911, %r1910, %r1909, %r1908};
	wmma.mma.sync.aligned.row.col.m16n16k16.f16.f16 {%r1037, %r1038, %r1039, %r1040}, {%r951, %r952, %r953, %r954, %r955, %r956, %r957, %r958}, {%r1017, %r1018, %r1019, %r1020, %r1021, %r1022, %r1023, %r1024}, {%r1907, %r1906, %r1905, %r1904};
	wmma.mma.sync.aligned.row.col.m16n16k16.f16.f16 {%r1041, %r1042, %r1043, %r1044}, {%r960, %r961, %r962, %r963, %r964, %r965, %r966, %r967}, {%r990, %r991, %r992, %r993, %r994, %r995, %r996, %r997}, {%r1903, %r1902, %r1901, %r1900};
	wmma.mma.sync.aligned.row.col.m16n16k16.f16.f16 {%r1045, %r1046, %r1047, %r1048}, {%r960, %r961, %r962, %r963, %r964, %r965, %r966, %r967}, {%r999, %r1000, %r1001, %r1002, %r1003, %r1004, %r1005, %r1006}, {%r1899, %r1898, %r1897, %r1896};
	wmma.mma.sync.aligned.row.col.m16n16k16.f16.f16 {%r1049, %r1050, %r1051, %r1052}, {%r960, %r961, %r962, %r963, %r964, %r965, %r966, %r967}, {%r1008, %r1009, %r1010, %r1011, %r1012, %r1013, %r1014, %r1015}, {%r1895, %r1894, %r1893, %r1892};
	wmma.mma.sync.aligned.row.col.m16n16k16.f16.f16 {%r1053, %r1054, %r1055, %r1056}, {%r960, %r961, %r962, %r963, %r964, %r965, %r966, %r967}, {%r1017, %r1018, %r1019, %r1020, %r1021, %r1022, %r1023, %r1024}, {%r1891, %r1890, %r1889, %r1888};
	wmma.mma.sync.aligned.row.col.m16n16k16.f16.f16 {%r1057, %r1058, %r1059, %r1060}, {%r969, %r970, %r971, %r972, %r973, %r974, %r975, %r976}, {%r990, %r991, %r992, %r993, %r994, %r995, %r996, %r997}, {%r1887, %r1886, %r1885, %r1884};
	wmma.mma.sync.aligned.row.col.m16n16k16.f16.f16 {%r1061, %r1062, %r1063, %r1064}, {%r969, %r970, %r971, %r972, %r973, %r974, %r975, %r976}, {%r999, %r1000, %r1001, %r1002, %r1003, %r1004, %r1005, %r1006}, {%r1883, %r1882, %r1881, %r1880};
	wmma.mma.sync.aligned.row.col.m16n16k16.f16.f16 {%r1065, %r1066, %r1067, %r1068}, {%r969, %r970, %r971, %r972, %r973, %r974, %r975, %r976}, {%r1008, %r1009, %r1010, %r1011, %r1012, %r1013, %r1014, %r1015}, {%r1879, %r1878, %r1877, %r1876};
	wmma.mma.sync.aligned.row.col.m16n16k16.f16.f16 {%r1069, %r1070, %r1071, %r1072}, {%r969, %r970, %r971, %r972, %r973, %r974, %r975, %r976}, {%r1017, %r1018, %r1019, %r1020, %r1021, %r1022, %r1023, %r1024}, {%r1875, %r1874, %r1873, %r1872};
	wmma.mma.sync.aligned.row.col.m16n16k16.f16.f16 {%r1073, %r1074, %r1075, %r1076}, {%r978, %r979, %r980, %r981, %r982, %r983, %r984, %r985}, {%r990, %r991, %r992, %r993, %r994, %r995, %r996, %r997}, {%r1871, %r1870, %r1869, %r1868};
	wmma.mma.sync.aligned.row.col.m16n16k16.f16.f16 {%r1077, %r1078, %r1079, %r1080}, {%r978, %r979, %r980, %r981, %r982, %r983, %r984, %r985}, {%r999, %r1000, %r1001, %r1002, %r1003, %r1004, %r1005, %r1006}, {%r1867, %r1866, %r1865, %r1864};
	wmma.mma.sync.aligned.row.col.m16n16k16.f16.f16 {%r1081, %r1082, %r1083, %r1084}, {%r978, %r979, %r980, %r981, %r982, %r983, %r984, %r985}, {%r1008, %r1009, %r1010, %r1011, %r1012, %r1013, %r1014, %r1015}, {%r1863, %r1862, %r1861, %r1860};
	wmma.mma.sync.aligned.row.col.m16n16k16.f16.f16 {%r1085, %r1086, %r1087, %r1088}, {%r978, %r979, %r980, %r981, %r982, %r983, %r984, %r985}, {%r1017, %r1018, %r1019, %r1020, %r1021, %r1022, %r1023, %r1024}, {%r1859, %r1858, %r1857, %r1856};
	add.s32 	%r1089, %r949, 512;
	wmma.load.a.sync.aligned.row.m16n16k16.shared.f16 	{%r1090, %r1091, %r1092, %r1093, %r1094, %r1095, %r1096, %r1097}, [%r1089], %r950;
	add.s32 	%r1098, %r949, 1536;
	wmma.load.a.sync.aligned.row.m16n16k16.shared.f16 	{%r1099, %r1100, %r1101, %r1102, %r1103, %r1104, %r1105, %r1106}, [%r1098], %r950;
	add.s32 	%r1107, %r949, 2560;
	wmma.load.a.sync.aligned.row.m16n16k16.shared.f16 	{%r1108, %r1109, %r1110, %r1111, %r1112, %r1113, %r1114, %r1115}, [%r1107], %r950;
	add.s32 	%r1116, %r949, 3584;
	wmma.load.a.sync.aligned.row.m16n16k16.shared.f16 	{%r1117, %r1118, %r1119, %r1120, %r1121, %r1122, %r1123, %r1124}, [%r1116], %r950;
	add.s32 	%r1125, %r988, 8704;
	wmma.load.b.sync.aligned.col.m16n16k16.shared.f16 	{%r1126, %r1127, %r1128, %r1129, %r1130, %r1131, %r1132, %r1133}, [%r1125], %r950;
	add.s32 	%r1134, %r988, 9728;
	wmma.load.b.sync.aligned.col.m16n16k16.shared.f16 	{%r1135, %r1136, %r1137, %r1138, %r1139, %r1140, %r1141, %r1142}, [%r1134], %r950;
	add.s32 	%r1143, %r988, 10752;
	wmma.load.b.sync.aligned.col.m16n16k16.shared.f16 	{%r1144, %r1145, %r1146, %r1147, %r1148, %r1149, %r1150, %r1151}, [%r1143], %r950;
	add.s32 	%r1152, %r988, 11776;
	wmma.load.b.sync.aligned.col.m16n16k16.shared.f16 	{%r1153, %r1154, %r1155, %r1156, %r1157, %r1158, %r1159, %r1160}, [%r1152], %r950;
	wmma.mma.sync.aligned.row.col.m16n16k16.f16.f16 {%r1919, %r1918, %r1917, %r1916}, {%r1090, %r1091, %r1092, %r1093, %r1094, %r1095, %r1096, %r1097}, {%r1126, %r1127, %r1128, %r1129, %r1130, %r1131, %r1132, %r1133}, {%r1025, %r1026, %r1027, %r1028};
	wmma.mma.sync.aligned.row.col.m16n16k16.f16.f16 {%r1915, %r1914, %r1913, %r1912}, {%r1090, %r1091, %r1092, %r1093, %r1094, %r1095, %r1096, %r1097}, {%r1135, %r1136, %r1137, %r1138, %r1139, %r1140, %r1141, %r1142}, {%r1029, %r1030, %r1031, %r1032};
	wmma.mma.sync.aligned.row.col.m16n16k16.f16.f16 {%r1911, %r1910, %r1909, %r1908}, {%r1090, %r1091, %r1092, %r1093, %r1094, %r1095, %r1096, %r1097}, {%r1144, %r1145, %r1146, %r1147, %r1148, %r1149, %r1150, %r1151}, {%r1033, %r1034, %r1035, %r1036};
	wmma.mma.sync.aligned.row.col.m16n16k16.f16.f16 {%r1907, %r1906, %r1905, %r1904}, {%r1090, %r1091, %r1092, %r1093, %r1094, %r1095, %r1096, %r1097}, {%r1153, %r1154, %r1155, %r1156, %r1157, %r1158, %r1159, %r1160}, {%r1037, %r1038, %r1039, %r1040};
	wmma.mma.sync.aligned.row.col.m16n16k16.f16.f16 {%r1903, %r1902, %r1901, %r1900}, {%r1099, %r1100, %r1101, %r1102, %r1103, %r1104, %r1105, %r1106}, {%r1126, %r1127, %r1128, %r1129, %r1130, %r1131, %r1132, %r1133}, {%r1041, %r1042, %r1043, %r1044};
	wmma.mma.sync.aligned.row.col.m16n16k16.f16.f16 {%r1899, %r1898, %r1897, %r1896}, {%r1099, %r1100, %r1101, %r1102, %r1103, %r1104, %r1105, %r1106}, {%r1135, %r1136, %r1137, %r1138, %r1139, %r1140, %r1141, %r1142}, {%r1045, %r1046, %r1047, %r1048};
	wmma.mma.sync.aligned.row.col.m16n16k16.f16.f16 {%r1895, %r1894, %r1893, %r1892}, {%r1099, %r1100, %r1101, %r1102, %r1103, %r1104, %r1105, %r1106}, {%r1144, %r1145, %r1146, %r1147, %r1148, %r1149, %r1150, %r1151}, {%r1049, %r1050, %r1051, %r1052};
	wmma.mma.sync.aligned.row.col.m16n16k16.f16.f16 {%r1891, %r1890, %r1889, %r1888}, {%r1099, %r1100, %r1101, %r1102, %r1103, %r1104, %r1105, %r1106}, {%r1153, %r1154, %r1155, %r1156, %r1157, %r1158, %r1159, %r1160}, {%r1053, %r1054, %r1055, %r1056};
	wmma.mma.sync.aligned.row.col.m16n16k16.f16.f16 {%r1887, %r1886, %r1885, %r1884}, {%r1108, %r1109, %r1110, %r1111, %r1112, %r1113, %r1114, %r1115}, {%r1126, %r1127, %r1128, %r1129, %r1130, %r1131, %r1132, %r1133}, {%r1057, %r1058, %r1059, %r1060};
	wmma.mma.sync.aligned.row.col.m16n16k16.f16.f16 {%r1883, %r1882, %r1881, %r1880}, {%r1108, %r1109, %r1110, %r1111, %r1112, %r1113, %r1114, %r1115}, {%r1135, %r1136, %r1137, %r1138, %r1139, %r1140, %r1141, %r1142}, {%r1061, %r1062, %r1063, %r1064};
	wmma.mma.sync.aligned.row.col.m16n16k16.f16.f16 {%r1879, %r1878, %r1877, %r1876}, {%r1108, %r1109, %r1110, %r1111, %r1112, %r1113, %r1114, %r1115}, {%r1144, %r1145, %r1146, %r1147, %r1148, %r1149, %r1150, %r1151}, {%r1065, %r1066, %r1067, %r1068};
	wmma.mma.sync.aligned.row.col.m16n16k16.f16.f16 {%r1875, %r1874, %r1873, %r1872}, {%r1108, %r1109, %r1110, %r1111, %r1112, %r1113, %r1114, %r1115}, {%r1153, %r1154, %r1155, %r1156, %r1157, %r1158, %r1159, %r1160}, {%r1069, %r1070, %r1071, %r1072};
	wmma.mma.sync.aligned.row.col.m16n16k16.f16.f16 {%r1871, %r1870, %r1869, %r1868}, {%r1117, %r1118, %r1119, %r1120, %r1121, %r1122, %r1123, %r1124}, {%r1126, %r1127, %r1128, %r1129, %r1130, %r1131, %r1132, %r1133}, {%r1073, %r1074, %r1075, %r1076};
	wmma.mma.sync.aligned.row.col.m16n16k16.f16.f16 {%r1867, %r1866, %r1865, %r1864}, {%r1117, %r1118, %r1119, %r1120, %r1121, %r1122, %r1123, %r1124}, {%r1135, %r1136, %r1137, %r1138, %r1139, %r1140, %r1141, %r1142}, {%r1077, %r1078, %r1079, %r1080};
	wmma.mma.sync.aligned.row.col.m16n16k16.f16.f16 {%r1863, %r1862, %r1861, %r1860}, {%r1117, %r1118, %r1119, %r1120, %r1121, %r1122, %r1123, %r1124}, {%r1144, %r1145, %r1146, %r1147, %r1148, %r1149, %r1150, %r1151}, {%r1081, %r1082, %r1083, %r1084};
	wmma.mma.sync.aligned.row.col.m16n16k16.f16.f16 {%r1859, %r1858, %r1857, %r1856}, {%r1117, %r1118, %r1119, %r1120, %r1121, %r1122, %r1123, %r1124}, {%r1153, %r1154, %r1155, %r1156, %r1157, %r1158, %r1159, %r1160}, {%r1085, %r1086, %r1087, %r1088};
	add.s32 	%r1791, %r1791, 1;
	setp.ne.s32 	%p2, %r1791, 0;
	add.s32 	%r1790, %r1790, 32;
	add.s32 	%r1789, %r1789, 32;
	add.s32 	%r1788, %r1788, 32;
	add.s32 	%r1787, %r1787, 32;
	add.s32 	%r1786, %r1786, 32;
	add.s32 	%r1785, %r1785, 32;
	add.s32 	%r1784, %r1784, 32;
	add.s32 	%r1783, %r1783, 32;
	add.s32 	%r1782, %r1782, 32;
	add.s32 	%r1781, %r1781, 32;
	add.s32 	%r1780, %r1780, 32;
	add.s32 	%r1779, %r1779, 32;
	add.s32 	%r1778, %r1778, 32;
	add.s32 	%r1777, %r1777, 32;
	add.s32 	%r1776, %r1776, 32;
	add.s32 	%r1775, %r1775, 32;
	add.s32 	%r1774, %r1774, 32;
	add.s32 	%r1773, %r1773, 32;
	add.s32 	%r1772, %r1772, 32;
	add.s32 	%r1771, %r1771, 32;
	add.s32 	%r1770, %r1770, 32;
	add.s32 	%r1769, %r1769, 32;
	add.s32 	%r1768, %r1768, 32;
	add.s32 	%r1767, %r1767, 32;
	add.s32 	%r1766, %r1766, 32;
	add.s32 	%r1765, %r1765, 32;
	add.s32 	%r1764, %r1764, 32;
	add.s32 	%r1763, %r1763, 32;
	add.s32 	%r1762, %r1762, 32;
	add.s32 	%r1761, %r1761, 32;
	add.s32 	%r1760, %r1760, 32;
	add.s32 	%r1759, %r1759, 32;
	add.s32 	%r1758, %r1758, 32;
	add.s32 	%r1757, %r1757, 32;
	add.s32 	%r1756, %r1756, 32;
	add.s32 	%r1755, %r1755, 32;
	add.s32 	%r1754, %r1754, 32;
	add.s32 	%r1753, %r1753, 32;
	add.s32 	%r1752, %r1752, 32;
	add.s32 	%r1751, %r1751, 32;
	add.s32 	%r1750, %r1750, 32;
	add.s32 	%r1749, %r1749, 32;
	add.s32 	%r1748, %r1748, 32;
	add.s32 	%r1747, %r1747, 32;
	add.s32 	%r1746, %r1746, 32;
	add.s32 	%r1745, %r1745, 32;
	add.s32 	%r1744, %r1744, 32;
	add.s32 	%r1743, %r1743, 32;
	add.s32 	%r1742, %r1742, 32;
	add.s32 	%r1741, %r1741, 32;
	add.s32 	%r1740, %r1740, 32;
	add.s32 	%r1739, %r1739, 32;
	add.s32 	%r1738, %r1738, 32;
	add.s32 	%r1737, %r1737, 32;
	add.s32 	%r1736, %r1736, 32;
	add.s32 	%r1735, %r1735, 32;
	add.s32 	%r1734, %r1734, 32;
	add.s32 	%r1733, %r1733, 32;
	add.s32 	%r1732, %r1732, 32;
	add.s32 	%r1731, %r1731, 32;
	add.s32 	%r1730, %r1730, 32;
	add.s32 	%r1729, %r1729, 32;
	add.s32 	%r1728, %r1728, 32;
	add.s32 	%r1727, %r1727, 32;
	@%p2 bra 	$L__BB0_2;
$L__BB0_3:
	ld.param.u64 	%rd225, [_Z6matmulP6__halfS0_S0_S0_S0_iiiiff_param_2];
	mov.u32 	%r1162, %tid.y;
	mov.u32 	%r1163, %tid.z;
	shl.b32 	%r1164, %r1163, 13;
	shl.b32 	%r1165, %r1162, 10;
	add.s32 	%r1166, %r1165, %r1164;
	shl.b32 	%r1167, %r1166, 1;
	mov.u32 	%r1168, shared_storage;
	add.s32 	%r1169, %r1168, %r1167;
	mov.b32 	%r1170, 16;
	wmma.store.d.sync.aligned.row.m16n16k16.shared.f16 	[%r1169], {%r1919, %r1918, %r1917, %r1916}, %r1170;
	add.s32 	%r1171, %r1169, 512;
	wmma.store.d.sync.aligned.row.m16n16k16.shared.f16 	[%r1171], {%r1915, %r1914, %r1913, %r1912}, %r1170;
	add.s32 	%r1172, %r1169, 1024;
	wmma.store.d.sync.aligned.row.m16n16k16.shared.f16 	[%r1172], {%r1911, %r1910, %r1909, %r1908}, %r1170;
	add.s32 	%r1173, %r1169, 1536;
	wmma.store.d.sync.aligned.row.m16n16k16.shared.f16 	[%r1173], {%r1907, %r1906, %r1905, %r1904}, %r1170;
	add.s32 	%r1174, %r1169, 4096;
	wmma.store.d.sync.aligned.row.m16n16k16.shared.f16 	[%r1174], {%r1903, %r1902, %r1901, %r1900}, %r1170;
	add.s32 	%r1175, %r1169, 4608;
	wmma.store.d.sync.aligned.row.m16n16k16.shared.f16 	[%r1175], {%r1899, %r1898, %r1897, %r1896}, %r1170;
	add.s32 	%r1176, %r1169, 5120;
	wmma.store.d.sync.aligned.row.m16n16k16.shared.f16 	[%r1176], {%r1895, %r1894, %r1893, %r1892}, %r1170;
	add.s32 	%r1177, %r1169, 5632;
	wmma.store.d.sync.aligned.row.m16n16k16.shared.f16 	[%r1177], {%r1891, %r1890, %r1889, %r1888}, %r1170;
	add.s32 	%r1178, %r1169, 8192;
	wmma.store.d.sync.aligned.row.m16n16k16.shared.f16 	[%r1178], {%r1887, %r1886, %r1885, %r1884}, %r1170;
	add.s32 	%r1179, %r1169, 8704;
	wmma.store.d.sync.aligned.row.m16n16k16.shared.f16 	[%r1179], {%r1883, %r1882, %r1881, %r1880}, %r1170;
	add.s32 	%r1180, %r1169, 9216;
	wmma.store.d.sync.aligned.row.m16n16k16.shared.f16 	[%r1180], {%r1879, %r1878, %r1877, %r1876}, %r1170;
	add.s32 	%r1181, %r1169, 9728;
	wmma.store.d.sync.aligned.row.m16n16k16.shared.f16 	[%r1181], {%r1875, %r1874, %r1873, %r1872}, %r1170;
	add.s32 	%r1182, %r1169, 12288;
	wmma.store.d.sync.aligned.row.m16n16k16.shared.f16 	[%r1182], {%r1871, %r1870, %r1869, %r1868}, %r1170;
	add.s32 	%r1183, %r1169, 12800;
	wmma.store.d.sync.aligned.row.m16n16k16.shared.f16 	[%r1183], {%r1867, %r1866, %r1865, %r1864}, %r1170;
	add.s32 	%r1184, %r1169, 13312;
	wmma.store.d.sync.aligned.row.m16n16k16.shared.f16 	[%r1184], {%r1863, %r1862, %r1861, %r1860}, %r1170;
	add.s32 	%r1185, %r1169, 13824;
	wmma.store.d.sync.aligned.row.m16n16k16.shared.f16 	[%r1185], {%r1859, %r1858, %r1857, %r1856}, %r1170;
	bar.sync 	0;
	mov.u32 	%r1186, %ctaid.x;
	mov.u32 	%r1187, %ctaid.y;
	mov.u32 	%r1188, %tid.x;
	shl.b32 	%r1189, %r1163, 6;
	shl.b32 	%r1190, %r1162, 5;
	add.s32 	%r1191, %r1190, %r1188;
	add.s32 	%r1192, %r1191, %r1189;
	shl.b32 	%r415, %r1187, 7;
	shl.b32 	%r1193, %r1186, 7;
	add.s32 	%r416, %r1192, %r1193;
	shl.b32 	%r1194, %r1192, 4;
	and.b32  	%r1195, %r1194, 2096896;
	and.b32  	%r1196, %r1188, 15;
	or.b32  	%r417, %r1195, %r1196;
	cvta.to.global.u64 	%rd1, %rd225;
	mov.b32 	%r1920, 0;
$L__BB0_4:
	ld.param.u32 	%r1720, [_Z6matmulP6__halfS0_S0_S0_S0_iiiiff_param_6];
	add.s32 	%r1197, %r415, %r1920;
	mad.lo.s32 	%r1198, %r1197, %r1720, %r416;
	mul.wide.s32 	%rd137, %r1198, 2;
	add.s64 	%rd138, %rd1, %rd137;
	shl.b32 	%r1199, %r1920, 7;
	and.b32  	%r1200, %r1199, 14336;
	shl.b32 	%r1201, %r1920, 4;
	and.b32  	%r1202, %r1201, 128;
	add.s32 	%r1203, %r417, %r1200;
	add.s32 	%r1204, %r1203, %r1202;
	shl.b32 	%r1205, %r1204, 1;
	add.s32 	%r1207, %r1168, %r1205;
	ld.shared.u16 	%rs72, [%r1207];
	st.global.u16 	[%rd138], %rs72;
	mul.wide.s32 	%rd139, %r1720, 2;
	add.s64 	%rd140, %rd138, %rd139;
	add.s32 	%r1208, %r1201, 16;
	and.b32  	%r1209, %r1208, 144;
	add.s32 	%r1210, %r1203, %r1209;
	shl.b32 	%r1211, %r1210, 1;
	add.s32 	%r1212, %r1168, %r1211;
	ld.shared.u16 	%rs73, [%r1212];
	st.global.u16 	[%rd140], %rs73;
	add.s64 	%rd141, %rd140, %rd139;
	add.s32 	%r1213, %r1201, 32;
	and.b32  	%r1214, %r1213, 160;
	add.s32 	%r1215, %r1203, %r1214;
	shl.b32 	%r1216, %r1215, 1;
	add.s32 	%r1217, %r1168, %r1216;
	ld.shared.u16 	%rs74, [%r1217];
	st.global.u16 	[%rd141], %rs74;
	add.s64 	%rd142, %rd141, %rd139;
	ld.shared.u16 	%rs75, [%r1212+64];
	st.global.u16 	[%rd142], %rs75;
	add.s64 	%rd143, %rd142, %rd139;
	add.s32 	%r1218, %r1201, 64;
	and.b32  	%r1219, %r1218, 192;
	add.s32 	%r1220, %r1203, %r1219;
	shl.b32 	%r1221, %r1220, 1;
	add.s32 	%r1222, %r1168, %r1221;
	ld.shared.u16 	%rs76, [%r1222];
	st.global.u16 	[%rd143], %rs76;
	add.s64 	%rd144, %rd143, %rd139;
	ld.shared.u16 	%rs77, [%r1212+128];
	st.global.u16 	[%rd144], %rs77;
	add.s64 	%rd145, %rd144, %rd139;
	ld.shared.u16 	%rs78, [%r1217+128];
	st.global.u16 	[%rd145], %rs78;
	add.s64 	%rd146, %rd145, %rd139;
	ld.shared.u16 	%rs79, [%r1212+192];
	st.global.u16 	[%rd146], %rs79;
	add.s32 	%r1920, %r1920, 8;
	setp.eq.s32 	%p3, %r1920, 128;
	@%p3 bra 	$L__BB0_5;
	bra.uni 	$L__BB0_4;
$L__BB0_5:
	ld.param.u32 	%r1724, [_Z6matmulP6__halfS0_S0_S0_S0_iiiiff_param_8];
	setp.lt.s32 	%p4, %r1724, 128;
	@%p4 bra 	$L__BB0_13;
	ld.param.u32 	%r1725, [_Z6matmulP6__halfS0_S0_S0_S0_iiiiff_param_8];
	neg.s32 	%r418, %r2;
	shr.s32 	%r1224, %r1725, 31;
	shr.u32 	%r1225, %r1224, 25;
	add.s32 	%r1226, %r1725, %r1225;
	shr.s32 	%r419, %r1226, 7;
	mov.b32 	%r1921, 0;
$L__BB0_7:
	ld.param.u32 	%r1723, [_Z6matmulP6__halfS0_S0_S0_S0_iiiiff_param_7];
	setp.lt.s32 	%p5, %r1723, 32;
	mov.u32 	%r2020, %r1;
	mov.u32 	%r2021, %r1;
	mov.u32 	%r2022, %r1;
	mov.u32 	%r2023, %r1;
	mov.u32 	%r2024, %r1;
	mov.u32 	%r2025, %r1;
	mov.u32 	%r2026, %r1;
	mov.u32 	%r2027, %r1;
	mov.u32 	%r2028, %r1;
	mov.u32 	%r2029, %r1;
	mov.u32 	%r2030, %r1;
	mov.u32 	%r2031, %r1;
	mov.u32 	%r2032, %r1;
	mov.u32 	%r2033, %r1;
	mov.u32 	%r2034, %r1;
	mov.u32 	%r2035, %r1;
	mov.u32 	%r2036, %r1;
	mov.u32 	%r2037, %r1;
	mov.u32 	%r2038, %r1;
	mov.u32 	%r2039, %r1;
	mov.u32 	%r2040, %r1;
	mov.u32 	%r2041, %r1;
	mov.u32 	%r2042, %r1;
	mov.u32 	%r2043, %r1;
	mov.u32 	%r2044, %r1;
	mov.u32 	%r2045, %r1;
	mov.u32 	%r2046, %r1;
	mov.u32 	%r2047, %r1;
	mov.u32 	%r2048, %r1;
	mov.u32 	%r2049, %r1;
	mov.u32 	%r2050, %r1;
	mov.u32 	%r2051, %r1;
	mov.u32 	%r2052, %r1;
	mov.u32 	%r2053, %r1;
	mov.u32 	%r2054, %r1;
	mov.u32 	%r2055, %r1;
	mov.u32 	%r2056, %r1;
	mov.u32 	%r2057, %r1;
	mov.u32 	%r2058, %r1;
	mov.u32 	%r2059, %r1;
	mov.u32 	%r2060, %r1;
	mov.u32 	%r2061, %r1;
	mov.u32 	%r2062, %r1;
	mov.u32 	%r2063, %r1;
	mov.u32 	%r2064, %r1;
	mov.u32 	%r2065, %r1;
	mov.u32 	%r2066, %r1;
	mov.u32 	%r2067, %r1;
	mov.u32 	%r2068, %r1;
	mov.u32 	%r2069, %r1;
	mov.u32 	%r2070, %r1;
	mov.u32 	%r2071, %r1;
	mov.u32 	%r2072, %r1;
	mov.u32 	%r2073, %r1;
	mov.u32 	%r2074, %r1;
	mov.u32 	%r2075, %r1;
	mov.u32 	%r2076, %r1;
	mov.u32 	%r2077, %r1;
	mov.u32 	%r2078, %r1;
	mov.u32 	%r2079, %r1;
	mov.u32 	%r2080, %r1;
	mov.u32 	%r2081, %r1;
	mov.u32 	%r2082, %r1;
	mov.u32 	%r2083, %r1;
	@%p5 bra 	$L__BB0_10;
	ld.param.u32 	%r1721, [_Z6matmulP6__halfS0_S0_S0_S0_iiiiff_param_6];
	mov.u32 	%r1227, %tid.z;
	shl.b32 	%r1228, %r1227, 14;
	mov.u32 	%r1229, shared_storage;
	add.s32 	%r1230, %r1228, %r1229;
	add.s32 	%r1955, %r1230, 12800;
	shl.b32 	%r1231, %r1921, 7;
	mov.u32 	%r1232, %tid.y;
	shl.b32 	%r1233, %r1232, 5;
	mov.u32 	%r1234, %tid.x;
	add.s32 	%r1235, %r1233, %r1234;
	shl.b32 	%r1236, %r1227, 6;
	add.s32 	%r1237, %r1235, %r1236;
	shr.u32 	%r1238, %r1237, 5;
	add.s32 	%r1239, %r1231, %r1238;
	add.s32 	%r1240, %r1239, 4;
	add.s32 	%r1241, %r1239, 8;
	add.s32 	%r1242, %r1239, 12;
	add.s32 	%r1243, %r1239, 16;
	add.s32 	%r1244, %r1239, 20;
	add.s32 	%r1245, %r1239, 24;
	add.s32 	%r1246, %r1239, 28;
	add.s32 	%r1247, %r1239, 32;
	add.s32 	%r1248, %r1239, 36;
	add.s32 	%r1249, %r1239, 40;
	add.s32 	%r1250, %r1239, 44;
	add.s32 	%r1251, %r1239, 48;
	add.s32 	%r1252, %r1239, 52;
	add.s32 	%r1253, %r1239, 56;
	add.s32 	%r1254, %r1239, 60;
	add.s32 	%r1255, %r1239, 64;
	add.s32 	%r1256, %r1239, 68;
	add.s32 	%r1257, %r1239, 72;
	add.s32 	%r1258, %r1239, 76;
	add.s32 	%r1259, %r1239, 80;
	add.s32 	%r1260, %r1239, 84;
	add.s32 	%r1261, %r1239, 88;
	add.s32 	%r1262, %r1239, 92;
	add.s32 	%r1263, %r1239, 96;
	add.s32 	%r1264, %r1239, 100;
	add.s32 	%r1265, %r1239, 104;
	add.s32 	%r1266, %r1239, 108;
	add.s32 	%r1267, %r1239, 112;
	add.s32 	%r1268, %r1239, 116;
	add.s32 	%r1269, %r1239, 120;
	add.s32 	%r1270, %r1239, 124;
	and.b32  	%r1271, %r1234, 31;
	mad.lo.s32 	%r1953, %r1270, %r1721, %r1271;
	mad.lo.s32 	%r1952, %r1269, %r1721, %r1271;
	mad.lo.s32 	%r1951, %r1268, %r1721, %r1271;
	mad.lo.s32 	%r1950, %r1267, %r1721, %r1271;
	mad.lo.s32 	%r1949, %r1266, %r1721, %r1271;
	mad.lo.s32 	%r1948, %r1265, %r1721, %r1271;
	mad.lo.s32 	%r1947, %r1264, %r1721, %r1271;
	mad.lo.s32 	%r1946, %r1263, %r1721, %r1271;
	mad.lo.s32 	%r1945, %r1262, %r1721, %r1271;
	mad.lo.s32 	%r1944, %r1261, %r1721, %r1271;
	mad.lo.s32 	%r1943, %r1260, %r1721, %r1271;
	mad.lo.s32 	%r1942, %r1259, %r1721, %r1271;
	mad.lo.s32 	%r1941, %r1258, %r1721, %r1271;
	mad.lo.s32 	%r1940, %r1257, %r1721, %r1271;
	mad.lo.s32 	%r1939, %r1256, %r1721, %r1271;
	mad.lo.s32 	%r1938, %r1255, %r1721, %r1271;
	mad.lo.s32 	%r1937, %r1254, %r1721, %r1271;
	mad.lo.s32 	%r1936, %r1253, %r1721, %r1271;
	mad.lo.s32 	%r1935, %r1252, %r1721, %r1271;
	mad.lo.s32 	%r1934, %r1251, %r1721, %r1271;
	mad.lo.s32 	%r1933, %r1250, %r1721, %r1271;
	mad.lo.s32 	%r1932, %r1249, %r1721, %r1271;
	mad.lo.s32 	%r1931, %r1248, %r1721, %r1271;
	mad.lo.s32 	%r1930, %r1247, %r1721, %r1271;
	mad.lo.s32 	%r1929, %r1246, %r1721, %r1271;
	mad.lo.s32 	%r1928, %r1245, %r1721, %r1271;
	mad.lo.s32 	%r1927, %r1244, %r1721, %r1271;
	mad.lo.s32 	%r1926, %r1243, %r1721, %r1271;
	mad.lo.s32 	%r1925, %r1242, %r1721, %r1271;
	mad.lo.s32 	%r1924, %r1241, %r1721, %r1271;
	mad.lo.s32 	%r1923, %r1240, %r1721, %r1271;
	mad.lo.s32 	%r1922, %r1239, %r1721, %r1271;
	mov.u32 	%r1954, %r418;
	mov.u32 	%r2020, %r1;
	mov.u32 	%r2021, %r1;
	mov.u32 	%r2022, %r1;
	mov.u32 	%r2023, %r1;
	mov.u32 	%r2024, %r1;
	mov.u32 	%r2025, %r1;
	mov.u32 	%r2026, %r1;
	mov.u32 	%r2027, %r1;
	mov.u32 	%r2028, %r1;
	mov.u32 	%r2029, %r1;
	mov.u32 	%r2030, %r1;
	mov.u32 	%r2031, %r1;
	mov.u32 	%r2032, %r1;
	mov.u32 	%r2033, %r1;
	mov.u32 	%r2034, %r1;
	mov.u32 	%r2035, %r1;
	mov.u32 	%r2036, %r1;
	mov.u32 	%r2037, %r1;
	mov.u32 	%r2038, %r1;
	mov.u32 	%r2039, %r1;
	mov.u32 	%r2040, %r1;
	mov.u32 	%r2041, %r1;
	mov.u32 	%r2042, %r1;
	mov.u32 	%r2043, %r1;
	mov.u32 	%r2044, %r1;
	mov.u32 	%r2045, %r1;
	mov.u32 	%r2046, %r1;
	mov.u32 	%r2047, %r1;
	mov.u32 	%r2048, %r1;
	mov.u32 	%r2049, %r1;
	mov.u32 	%r2050, %r1;
	mov.u32 	%r2051, %r1;
	mov.u32 	%r2052, %r1;
	mov.u32 	%r2053, %r1;
	mov.u32 	%r2054, %r1;
	mov.u32 	%r2055, %r1;
	mov.u32 	%r2056, %r1;
	mov.u32 	%r2057, %r1;
	mov.u32 	%r2058, %r1;
	mov.u32 	%r2059, %r1;
	mov.u32 	%r2060, %r1;
	mov.u32 	%r2061, %r1;
	mov.u32 	%r2062, %r1;
	mov.u32 	%r2063, %r1;
	mov.u32 	%r2064, %r1;
	mov.u32 	%r2065, %r1;
	mov.u32 	%r2066, %r1;
	mov.u32 	%r2067, %r1;
	mov.u32 	%r2068, %r1;
	mov.u32 	%r2069, %r1;
	mov.u32 	%r2070, %r1;
	mov.u32 	%r2071, %r1;
	mov.u32 	%r2072, %r1;
	mov.u32 	%r2073, %r1;
	mov.u32 	%r2074, %r1;
	mov.u32 	%r2075, %r1;
	mov.u32 	%r2076, %r1;
	mov.u32 	%r2077, %r1;
	mov.u32 	%r2078, %r1;
	mov.u32 	%r2079, %r1;
	mov.u32 	%r2080, %r1;
	mov.u32 	%r2081, %r1;
	mov.u32 	%r2082, %r1;
	mov.u32 	%r2083, %r1;
$L__BB0_9:
	ld.param.u64 	%rd227, [_Z6matmulP6__halfS0_S0_S0_S0_iiiiff_param_4];
	cvta.to.global.u64 	%rd147, %rd227;
	mul.wide.s32 	%rd148, %r1922, 2;
	add.s64 	%rd149, %rd147, %rd148;
	ld.global.u16 	%rs80, [%rd149];
	mov.u32 	%r1272, %tid.x;
	shl.b32 	%r1273, %r1272, 4;
	and.b32  	%r1274, %r1273, 256;
	and.b32  	%r1275, %r1272, 15;
	or.b32  	%r1276, %r1274, %r1275;
	mov.u32 	%r1277, %tid.y;
	shl.b32 	%r1278, %r1277, 5;
	add.s32 	%r1279, %r1278, %r1272;
	mov.u32 	%r1281, %tid.z;
	shl.b32 	%r1283, %r1281, 6;
	add.s32 	%r1284, %r1279, %r1283;
	and.b32  	%r1285, %r1284, 130560;
	or.b32  	%r1286, %r1276, %r1285;
	shr.u32 	%r1287, %r1284, 5;
	cvt.u16.u32 	%rs81, %r1279;
	cvt.u16.u32 	%rs82, %r1283;
	and.b16  	%rs83, %rs81, %rs82;
	xor.b16  	%rs84, %rs81, %rs82;
	shr.u16 	%rs85, %rs84, 1;
	add.s16 	%rs86, %rs83, %rs85;
	cvt.u32.u16 	%r1288, %rs86;
	and.b32  	%r1289, %r1288, 240;
	or.b32  	%r1290, %r1286, %r1289;
	shl.b32 	%r1291, %r1290, 1;
	mov.u32 	%r1292, shared_storage;
	add.s32 	%r1293, %r1292, 32768;
	add.s32 	%r1294, %r1293, %r1291;
	st.shared.u16 	[%r1294], %rs80;
	mul.wide.s32 	%rd150, %r1923, 2;
	add.s64 	%rd151, %rd147, %rd150;
	ld.global.u16 	%rs87, [%rd151];
	add.s32 	%r1295, %r1287, 4;
	shl.b32 	%r1296, %r1295, 5;
	and.b32  	%r1297, %r1296, 2147483136;
	or.b32  	%r1298, %r1276, %r1297;
	shl.b32 	%r1299, %r1295, 4;
	and.b32  	%r1300, %r1299, 240;
	or.b32  	%r1301, %r1298, %r1300;
	shl.b32 	%r1302, %r1301, 1;
	add.s32 	%r1303, %r1293, %r1302;
	st.shared.u16 	[%r1303], %rs87;
	mul.wide.s32 	%rd152, %r1924, 2;
	add.s64 	%rd153, %rd147, %rd152;
	ld.global.u16 	%rs88, [%rd153];
	and.b32  	%r1304, %r1284, 130816;
	add.s32 	%r1305, %r1304, 256;
	and.b32  	%r1306, %r1305, 261632;
	or.b32  	%r1307, %r1276, %r1306;
	xor.b32  	%r1308, %r1289, 128;
	or.b32  	%r1309, %r1307, %r1308;
	shl.b32 	%r1310, %r1309, 1;
	add.s32 	%r1311, %r1293, %r1310;
	st.shared.u16 	[%r1311], %rs88;
	mul.wide.s32 	%rd154, %r1925, 2;
	add.s64 	%rd155, %rd147, %rd154;
	ld.global.u16 	%rs89, [%rd155];
	add.s32 	%r1312, %r1287, 12;
	shl.b32 	%r1313, %r1312, 5;
	and.b32  	%r1314, %r1313, 2147483136;
	or.b32  	%r1315, %r1276, %r1314;
	shl.b32 	%r1316, %r1312, 4;
	and.b32  	%r1317, %r1316, 240;
	or.b32  	%r1318, %r1315, %r1317;
	shl.b32 	%r1319, %r1318, 1;
	add.s32 	%r1320, %r1293, %r1319;
	st.shared.u16 	[%r1320], %rs89;
	mul.wide.s32 	%rd156, %r1926, 2;
	add.s64 	%rd157, %rd147, %rd156;
	ld.global.u16 	%rs90, [%rd157];
	st.shared.u16 	[%r1294+1024], %rs90;
	mul.wide.s32 	%rd158, %r1927, 2;
	add.s64 	%rd159, %rd147, %rd158;
	ld.global.u16 	%rs91, [%rd159];
	and.b32  	%r1321, %r1284, 130944;
	add.s32 	%r1322, %r1321, 640;
	and.b32  	%r1323, %r1322, 261632;
	or.b32  	%r1324, %r1276, %r1323;
	or.b32  	%r1325, %r1324, %r1300;
	shl.b32 	%r1326, %r1325, 1;
	add.s32 	%r1327, %r1293, %r1326;
	st.shared.u16 	[%r1327], %rs91;
	mul.wide.s32 	%rd160, %r1928, 2;
	add.s64 	%rd161, %rd147, %rd160;
	ld.global.u16 	%rs92, [%rd161];
	add.s32 	%r1328, %r1304, 768;
	and.b32  	%r1329, %r1328, 261632;
	or.b32  	%r1330, %r1276, %r1329;
	or.b32  	%r1331, %r1330, %r1308;
	shl.b32 	%r1332, %r1331, 1;
	add.s32 	%r1333, %r1293, %r1332;
	st.shared.u16 	[%r1333], %rs92;
	mul.wide.s32 	%rd162, %r1929, 2;
	add.s64 	%rd163, %rd147, %rd162;
	ld.global.u16 	%rs93, [%rd163];
	add.s32 	%r1334, %r1321, 896;
	and.b32  	%r1335, %r1334, 261632;
	or.b32  	%r1336, %r1276, %r1335;
	or.b32  	%r1337, %r1336, %r1317;
	shl.b32 	%r1338, %r1337, 1;
	add.s32 	%r1339, %r1293, %r1338;
	st.shared.u16 	[%r1339], %rs93;
	mul.wide.s32 	%rd164, %r1930, 2;
	add.s64 	%rd165, %rd147, %rd164;
	ld.global.u16 	%rs94, [%rd165];
	st.shared.u16 	[%r1294+2048], %rs94;
	mul.wide.s32 	%rd166, %r1931, 2;
	add.s64 	%rd167, %rd147, %rd166;
	ld.global.u16 	%rs95, [%rd167];
	add.s32 	%r1340, %r1321, 1152;
	and.b32  	%r1341, %r1340, 261632;
	or.b32  	%r1342, %r1276, %r1341;
	or.b32  	%r1343, %r1342, %r1300;
	shl.b32 	%r1344, %r1343, 1;
	add.s32 	%r1345, %r1293, %r1344;
	st.shared.u16 	[%r1345], %rs95;
	mul.wide.s32 	%rd168, %r1932, 2;
	add.s64 	%rd169, %rd147, %rd168;
	ld.global.u16 	%rs96, [%rd169];
	add.s32 	%r1346, %r1304, 1280;
	and.b32  	%r1347, %r1346, 261632;
	or.b32  	%r1348, %r1276, %r1347;
	or.b32  	%r1349, %r1348, %r1308;
	shl.b32 	%r1350, %r1349, 1;
	add.s32 	%r1351, %r1293, %r1350;
	st.shared.u16 	[%r1351], %rs96;
	mul.wide.s32 	%rd170, %r1933, 2;
	add.s64 	%rd171, %rd147, %rd170;
	ld.global.u16 	%rs97, [%rd171];
	add.s32 	%r1352, %r1321, 1408;
	and.b32  	%r1353, %r1352, 261632;
	or.b32  	%r1354, %r1276, %r1353;
	or.b32  	%r1355, %r1354, %r1317;
	shl.b32 	%r1356, %r1355, 1;
	add.s32 	%r1357, %r1293, %r1356;
	st.shared.u16 	[%r1357], %rs97;
	mul.wide.s32 	%rd172, %r1934, 2;
	add.s64 	%rd173, %rd147, %rd172;
	ld.global.u16 	%rs98, [%rd173];
	st.shared.u16 	[%r1294+3072], %rs98;
	mul.wide.s32 	%rd174, %r1935, 2;
	add.s64 	%rd175, %rd147, %rd174;
	ld.global.u16 	%rs99, [%rd175];
	add.s32 	%r1358, %r1321, 1664;
	and.b32  	%r1359, %r1358, 261632;
	or.b32  	%r1360, %r1276, %r1359;
	or.b32  	%r1361, %r1360, %r1300;
	shl.b32 	%r1362, %r1361, 1;
	add.s32 	%r1363, %r1293, %r1362;
	st.shared.u16 	[%r1363], %rs99;
	mul.wide.s32 	%rd176, %r1936, 2;
	add.s64 	%rd177, %rd147, %rd176;
	ld.global.u16 	%rs100, [%rd177];
	add.s32 	%r1364, %r1304, 1792;
	and.b32  	%r1365, %r1364, 261632;
	or.b32  	%r1366, %r1276, %r1365;
	or.b32  	%r1367, %r1366, %r1308;
	shl.b32 	%r1368, %r1367, 1;
	add.s32 	%r1369, %r1293, %r1368;
	st.shared.u16 	[%r1369], %rs100;
	mul.wide.s32 	%rd178, %r1937, 2;
	add.s64 	%rd179, %rd147, %rd178;
	ld.global.u16 	%rs101, [%rd179];
	add.s32 	%r1370, %r1321, 1920;
	and.b32  	%r1371, %r1370, 261632;
	or.b32  	%r1372, %r1276, %r1371;
	or.b32  	%r1373, %r1372, %r1317;
	shl.b32 	%r1374, %r1373, 1;
	add.s32 	%r1375, %r1293, %r1374;
	st.shared.u16 	[%r1375], %rs101;
	mul.wide.s32 	%rd180, %r1938, 2;
	add.s64 	%rd181, %rd147, %rd180;
	ld.global.u16 	%rs102, [%rd181];
	st.shared.u16 	[%r1294+4096], %rs102;
	mul.wide.s32 	%rd182, %r1939, 2;
	add.s64 	%rd183, %rd147, %rd182;
	ld.global.u16 	%rs103, [%rd183];
	add.s32 	%r1376, %r1321, 2176;
	and.b32  	%r1377, %r1376, 261632;
	or.b32  	%r1378, %r1276, %r1377;
	or.b32  	%r1379, %r1378, %r1300;
	shl.b32 	%r1380, %r1379, 1;
	add.s32 	%r1381, %r1293, %r1380;
	st.shared.u16 	[%r1381], %rs103;
	mul.wide.s32 	%rd184, %r1940, 2;
	add.s64 	%rd185, %rd147, %rd184;
	ld.global.u16 	%rs104, [%rd185];
	add.s32 	%r1382, %r1304, 2304;
	and.b32  	%r1383, %r1382, 261632;
	or.b32  	%r1384, %r1276, %r1383;
	or.b32  	%r1385, %r1384, %r1308;
	shl.b32 	%r1386, %r1385, 1;
	add.s32 	%r1387, %r1293, %r1386;
	st.shared.u16 	[%r1387], %rs104;
	mul.wide.s32 	%rd186, %r1941, 2;
	add.s64 	%rd187, %rd147, %rd186;
	ld.global.u16 	%rs105, [%rd187];
	add.s32 	%r1388, %r1321, 2432;
	and.b32  	%r1389, %r1388, 261632;
	or.b32  	%r1390, %r1276, %r1389;
	or.b32  	%r1391, %r1390, %r1317;
	shl.b32 	%r1392, %r1391, 1;
	add.s32 	%r1393, %r1293, %r1392;
	st.shared.u16 	[%r1393], %rs105;
	mul.wide.s32 	%rd188, %r1942, 2;
	add.s64 	%rd189, %rd147, %rd188;
	ld.global.u16 	%rs106, [%rd189];
	st.shared.u16 	[%r1294+5120], %rs106;
	mul.wide.s32 	%rd190, %r1943, 2;
	add.s64 	%rd191, %rd147, %rd190;
	ld.global.u16 	%rs107, [%rd191];
	add.s32 	%r1394, %r1321, 2688;
	and.b32  	%r1395, %r1394, 261632;
	or.b32  	%r1396, %r1276, %r1395;
	or.b32  	%r1397, %r1396, %r1300;
	shl.b32 	%r1398, %r1397, 1;
	add.s32 	%r1399, %r1293, %r1398;
	st.shared.u16 	[%r1399], %rs107;
	mul.wide.s32 	%rd192, %r1944, 2;
	add.s64 	%rd193, %rd147, %rd192;
	ld.global.u16 	%rs108, [%rd193];
	add.s32 	%r1400, %r1304, 2816;
	and.b32  	%r1401, %r1400, 261632;
	or.b32  	%r1402, %r1276, %r1401;
	or.b32  	%r1403, %r1402, %r1308;
	shl.b32 	%r1404, %r1403, 1;
	add.s32 	%r1405, %r1293, %r1404;
	st.shared.u16 	[%r1405], %rs108;
	mul.wide.s32 	%rd194, %r1945, 2;
	add.s64 	%rd195, %rd147, %rd194;
	ld.global.u16 	%rs109, [%rd195];
	add.s32 	%r1406, %r1321, 2944;
	and.b32  	%r1407, %r1406, 261632;
	or.b32  	%r1408, %r1276, %r1407;
	or.b32  	%r1409, %r1408, %r1317;
	shl.b32 	%r1410, %r1409, 1;
	add.s32 	%r1411, %r1293, %r1410;
	st.shared.u16 	[%r1411], %rs109;
	mul.wide.s32 	%rd196, %r1946, 2;
	add.s64 	%rd197, %rd147, %rd196;
	ld.global.u16 	%rs110, [%rd197];
	st.shared.u16 	[%r1294+6144], %rs110;
	mul.wide.s32 	%rd198, %r1947, 2;
	add.s64 	%rd199, %rd147, %rd198;
	ld.global.u16 	%rs111, [%rd199];
	add.s32 	%r1412, %r1321, 3200;
	and.b32  	%r1413, %r1412, 261632;
	or.b32  	%r1414, %r1276, %r1413;
	or.b32  	%r1415, %r1414, %r1300;
	shl.b32 	%r1416, %r1415, 1;
	add.s32 	%r1417, %r1293, %r1416;
	st.shared.u16 	[%r1417], %rs111;
	mul.wide.s32 	%rd200, %r1948, 2;
	add.s64 	%rd201, %rd147, %rd200;
	ld.global.u16 	%rs112, [%rd201];
	add.s32 	%r1418, %r1304, 3328;
	and.b32  	%r1419, %r1418, 261632;
	or.b32  	%r1420, %r1276, %r1419;
	or.b32  	%r1421, %r1420, %r1308;
	shl.b32 	%r1422, %r1421, 1;
	add.s32 	%r1423, %r1293, %r1422;
	st.shared.u16 	[%r1423], %rs112;
	mul.wide.s32 	%rd202, %r1949, 2;
	add.s64 	%rd203, %rd147, %rd202;
	ld.global.u16 	%rs113, [%rd203];
	add.s32 	%r1424, %r1321, 3456;
	and.b32  	%r1425, %r1424, 261632;
	or.b32  	%r1426, %r1276, %r1425;
	or.b32  	%r1427, %r1426, %r1317;
	shl.b32 	%r1428, %r1427, 1;
	add.s32 	%r1429, %r1293, %r1428;
	st.shared.u16 	[%r1429], %rs113;
	mul.wide.s32 	%rd204, %r1950, 2;
	add.s64 	%rd205, %rd147, %rd204;
	ld.global.u16 	%rs114, [%rd205];
	st.shared.u16 	[%r1294+7168], %rs114;
	mul.wide.s32 	%rd206, %r1951, 2;
	add.s64 	%rd207, %rd147, %rd206;
	ld.global.u16 	%rs115, [%rd207];
	add.s32 	%r1430, %r1321, 3712;
	and.b32  	%r1431, %r1430, 261632;
	or.b32  	%r1432, %r1276, %r1431;
	or.b32  	%r1433, %r1432, %r1300;
	shl.b32 	%r1434, %r1433, 1;
	add.s32 	%r1435, %r1293, %r1434;
	st.shared.u16 	[%r1435], %rs115;
	mul.wide.s32 	%rd208, %r1952, 2;
	add.s64 	%rd209, %rd147, %rd208;
	ld.global.u16 	%rs116, [%rd209];
	add.s32 	%r1436, %r1304, 3840;
	and.b32  	%r1437, %r1436, 261632;
	or.b32  	%r1438, %r1276, %r1437;
	or.b32  	%r1439, %r1438, %r1308;
	shl.b32 	%r1440, %r1439, 1;
	add.s32 	%r1441, %r1293, %r1440;
	st.shared.u16 	[%r1441], %rs116;
	mul.wide.s32 	%rd210, %r1953, 2;
	add.s64 	%rd211, %rd147, %rd210;
	ld.global.u16 	%rs117, [%rd211];
	add.s32 	%r1442, %r1321, 3968;
	and.b32  	%r1443, %r1442, 261632;
	or.b32  	%r1444, %r1276, %r1443;
	or.b32  	%r1445, %r1444, %r1317;
	shl.b32 	%r1446, %r1445, 1;
	add.s32 	%r1447, %r1293, %r1446;
	st.shared.u16 	[%r1447], %rs117;
	bar.sync 	0;
	add.s32 	%r1448, %r1955, -12800;
	mov.b32 	%r1449, 16;
	wmma.load.a.sync.aligned.row.m16n16k16.shared.f16 	{%r1450, %r1451, %r1452, %r1453, %r1454, %r1455, %r1456, %r1457}, [%r1448], %r1449;
	add.s32 	%r1458, %r1955, -8704;
	wmma.load.a.sync.aligned.row.m16n16k16.shared.f16 	{%r1459, %r1460, %r1461, %r1462, %r1463, %r1464, %r1465, %r1466}, [%r1458], %r1449;
	add.s32 	%r1467, %r1955, -4608;
	wmma.load.a.sync.aligned.row.m16n16k16.shared.f16 	{%r1468, %r1469, %r1470, %r1471, %r1472, %r1473, %r1474, %r1475}, [%r1467], %r1449;
	add.s32 	%r1476, %r1955, -512;
	wmma.load.a.sync.aligned.row.m16n16k16.shared.f16 	{%r1477, %r1478, %r1479, %r1480, %r1481, %r1482, %r1483, %r1484}, [%r1476], %r1449;
	shl.b32 	%r1485, %r1277, 12;
	add.s32 	%r1486, %r1293, %r1485;
	wmma.load.b.sync.aligned.col.m16n16k16.shared.f16 	{%r1487, %r1488, %r1489, %r1490, %r1491, %r1492, %r1493, %r1494}, [%r1486], %r1449;
	add.s32 	%r1495, %r1486, 1024;
	wmma.load.b.sync.aligned.col.m16n16k16.shared.f16 	{%r1496, %r1497, %r1498, %r1499, %r1500, %r1501, %r1502, %r1503}, [%r1495], %r1449;
	add.s32 	%r1504, %r1486, 2048;
	wmma.load.b.sync.aligned.col.m16n16k16.shared.f16 	{%r1505, %r1506, %r1507, %r1508, %r1509, %r1510, %r1511, %r1512}, [%r1504], %r1449;
	add.s32 	%r1513, %r1486, 3072;
	wmma.load.b.sync.aligned.col.m16n16k16.shared.f16 	{%r1514, %r1515, %r1516, %r1517, %r1518, %r1519, %r1520, %r1521}, [%r1513], %r1449;
	wmma.mma.sync.aligned.row.col.m16n16k16.f16.f16 {%r1522, %r1523, %r1524, %r1525}, {%r1450, %r1451, %r1452, %r1453, %r1454, %r1455, %r1456, %r1457}, {%r1487, %r1488, %r1489, %r1490, %r1491, %r1492, %r1493, %r1494}, {%r2083, %r2082, %r2081, %r2080};
	wmma.mma.sync.aligned.row.col.m16n16k16.f16.f16 {%r1526, %r1527, %r1528, %r1529}, {%r1450, %r1451, %r1452, %r1453, %r1454, %r1455, %r1456, %r1457}, {%r1496, %r1497, %r1498, %r1499, %r1500, %r1501, %r1502, %r1503}, {%r2079, %r2078, %r2077, %r2076};
	wmma.mma.sync.aligned.row.col.m16n16k16.f16.f16 {%r1530, %r1531, %r1532, %r1533}, {%r1450, %r1451, %r1452, %r1453, %r1454, %r1455, %r1456, %r1457}, {%r1505, %r1506, %r1507, %r1508, %r1509, %r1510, %r1511, %r1512}, {%r2075, %r2074, %r2073, %r2072};
	wmma.mma.sync.aligned.row.col.m16n16k16.f16.f16 {%r1534, %r1535, %r1536, %r1537}, {%r1450, %r1451, %r1452, %r1453, %r1454, %r1455, %r1456, %r1457}, {%r1514, %r1515, %r1516, %r1517, %r1518, %r1519, %r1520, %r1521}, {%r2071, %r2070, %r2069, %r2068};
	wmma.mma.sync.aligned.row.col.m16n16k16.f16.f16 {%r1538, %r1539, %r1540, %r1541}, {%r1459, %r1460, %r1461, %r1462, %r1463, %r1464, %r1465, %r1466}, {%r1487, %r1488, %r1489, %r1490, %r1491, %r1492, %r1493, %r1494}, {%r2067, %r2066, %r2065, %r2064};
	wmma.mma.sync.aligned.row.col.m16n16k16.f16.f16 {%r1542, %r1543, %r1544, %r1545}, {%r1459, %r1460, %r1461, %r1462, %r1463, %r1464, %r1465, %r1466}, {%r1496, %r1497, %r1498, %r1499, %r1500, %r1501, %r1502, %r1503}, {%r2063, %r2062, %r2061, %r2060};
	wmma.mma.sync.aligned.row.col.m16n16k16.f16.f16 {%r1546, %r1547, %r1548, %r1549}, {%r1459, %r1460, %r1461, %r1462, %r1463, %r1464, %r1465, %r1466}, {%r1505, %r1506, %r1507, %r1508, %r1509, %r1510, %r1511, %r1512}, {%r2059, %r2058, %r2057, %r2056};
	wmma.mma.sync.aligned.row.col.m16n16k16.f16.f16 {%r1550, %r1551, %r1552, %r1553}, {%r1459, %r1460, %r1461, %r1462, %r1463, %r1464, %r1465, %r1466}, {%r1514, %r1515, %r1516, %r1517, %r1518, %r1519, %r1520, %r1521}, {%r2055, %r2054, %r2053, %r2052};
	wmma.mma.sync.aligned.row.col.m16n16k16.f16.f16 {%r1554, %r1555, %r1556, %r1557}, {%r1468, %r1469, %r1470, %r1471, %r1472, %r1473, %r1474, %r1475}, {%r1487, %r1488, %r1489, %r1490, %r1491, %r1492, %r1493, %r1494}, {%r2051, %r2050, %r2049, %r2048};
	wmma.mma.sync.aligned.row.col.m16n16k16.f16.f16 {%r1558, %r1559, %r1560, %r1561}, {%r1468, %r1469, %r1470, %r1471, %r1472, %r1473, %r1474, %r1475}, {%r1496, %r1497, %r1498, %r1499, %r1500, %r1501, %r1502, %r1503}, {%r2047, %r2046, %r2045, %r2044};
	wmma.mma.sync.aligned.row.col.m16n16k16.f16.f16 {%r1562, %r1563, %r1564, %r1565}, {%r1468, %r1469, %r1470, %r1471, %r1472, %r1473, %r1474, %r1475}, {%r1505, %r1506, %r1507, %r1508, %r1509, %r1510, %r1511, %r1512}, {%r2043, %r2042, %r2041, %r2040};
	wmma.mma.sync.aligned.row.col.m16n16k16.f16.f16 {%r1566, %r1567, %r1568, %r1569}, {%r1468, %r1469, %r1470, %r1471, %r1472, %r1473, %r1474, %r1475}, {%r1514, %r1515, %r1516, %r1517, %r1518, %r1519, %r1520, %r1521}, {%r2039, %r2038, %r2037, %r2036};
	wmma.mma.sync.aligned.row.col.m16n16k16.f16.f16 {%r1570, %r1571, %r1572, %r1573}, {%r1477, %r1478, %r1479, %r1480, %r1481, %r1482, %r1483, %r1484}, {%r1487, %r1488, %r1489, %r1490, %r1491, %r1492, %r1493, %r1494}, {%r2035, %r2034, %r2033, %r2032};
	wmma.mma.sync.aligned.row.col.m16n16k16.f16.f16 {%r1574, %r1575, %r1576, %r1577}, {%r1477, %r1478, %r1479, %r1480, %r1481, %r1482, %r1483, %r1484}, {%r1496, %r1497, %r1498, %r1499, %r1500, %r1501, %r1502, %r1503}, {%r2031, %r2030, %r2029, %r2028};
	wmma.mma.sync.aligned.row.col.m16n16k16.f16.f16 {%r1578, %r1579, %r1580, %r1581}, {%r1477, %r1478, %r1479, %r1480, %r1481, %r1482, %r1483, %r1484}, {%r1505, %r1506, %r1507, %r1508, %r1509, %r1510, %r1511, %r1512}, {%r2027, %r2026, %r2025, %r2024};
	wmma.mma.sync.aligned.row.col.m16n16k16.f16.f16 {%r1582, %r1583, %r1584, %r1585}, {%r1477, %r1478, %r1479, %r1480, %r1481, %r1482, %r1483, %r1484}, {%r1514, %r1515, %r1516, %r1517, %r1518, %r1519, %r1520, %r1521}, {%r2023, %r2022, %r2021, %r2020};
	add.s32 	%r1586, %r1955, -12288;
	wmma.load.a.sync.aligned.row.m16n16k16.shared.f16 	{%r1587, %r1588, %r1589, %r1590, %r1591, %r1592, %r1593, %r1594}, [%r1586], %r1449;
	add.s32 	%r1595, %r1955, -8192;
	wmma.load.a.sync.aligned.row.m16n16k16.shared.f16 	{%r1596, %r1597, %r1598, %r1599, %r1600, %r1601, %r1602, %r1603}, [%r1595], %r1449;
	add.s32 	%r1604, %r1955, -4096;
	wmma.load.a.sync.aligned.row.m16n16k16.shared.f16 	{%r1605, %r1606, %r1607, %r1608, %r1609, %r1610, %r1611, %r1612}, [%r1604], %r1449;
	wmma.load.a.sync.aligned.row.m16n16k16.shared.f16 	{%r1613, %r1614, %r1615, %r1616, %r1617, %r1618, %r1619, %r1620}, [%r1955], %r1449;
	add.s32 	%r1621, %r1486, 512;
	wmma.load.b.sync.aligned.col.m16n16k16.shared.f16 	{%r1622, %r1623, %r1624, %r1625, %r1626, %r1627, %r1628, %r1629}, [%r1621], %r1449;
	add.s32 	%r1630, %r1486, 1536;
	wmma.load.b.sync.aligned.col.m16n16k16.shared.f16 	{%r1631, %r1632, %r1633, %r1634, %r1635, %r1636, %r1637, %r1638}, [%r1630], %r1449;
	add.s32 	%r1639, %r1486, 2560;
	wmma.load.b.sync.aligned.col.m16n16k16.shared.f16 	{%r1640, %r1641, %r1642, %r1643, %r1644, %r1645, %r1646, %r1647}, [%r1639], %r1449;
	add.s32 	%r1648, %r1486, 3584;
	wmma.load.b.sync.aligned.col.m16n16k16.shared.f16 	{%r1649, %r1650, %r1651, %r1652, %r1653, %r1654, %r1655, %r1656}, [%r1648], %r1449;
	wmma.mma.sync.aligned.row.col.m16n16k16.f16.f16 {%r2083, %r2082, %r2081, %r2080}, {%r1587, %r1588, %r1589, %r1590, %r1591, %r1592, %r1593, %r1594}, {%r1622, %r1623, %r1624, %r1625, %r1626, %r1627, %r1628, %r1629}, {%r1522, %r1523, %r1524, %r1525};
	wmma.mma.sync.aligned.row.col.m16n16k16.f16.f16 {%r2079, %r2078, %r2077, %r2076}, {%r1587, %r1588, %r1589, %r1590, %r1591, %r1592, %r1593, %r1594}, {%r1631, %r1632, %r1633, %r1634, %r1635, %r1636, %r1637, %r1638}, {%r1526, %r1527, %r1528, %r1529};
	wmma.mma.sync.aligned.row.col.m16n16k16.f16.f16 {%r2075, %r2074, %r2073, %r2072}, {%r1587, %r1588, %r1589, %r1590, %r1591, %r1592, %r1593, %r1594}, {%r1640, %r1641, %r1642, %r1643, %r1644, %r1645, %r1646, %r1647}, {%r1530, %r1531, %r1532, %r1533};
	wmma.mma.sync.aligned.row.col.m16n16k16.f16.f16 {%r2071, %r2070, %r2069, %r2068}, {%r1587, %r1588, %r1589, %r1590, %r1591, %r1592, %r1593, %r1594}, {%r1649, %r1650, %r1651, %r1652, %r1653, %r1654, %r1655, %r1656}, {%r1534, %r1535, %r1536, %r1537};
	wmma.mma.sync.aligned.row.col.m16n16k16.f16.f16 {%r2067, %r2066, %r2065, %r2064}, {%r1596, %r1597, %r1598, %r1599, %r1600, %r1601, %r1602, %r1603}, {%r1622, %r1623, %r1624, %r1625, %r1626, %r1627, %r1628, %r1629}, {%r1538, %r1539, %r1540, %r1541};
	wmma.mma.sync.aligned.row.col.m16n16k16.f16.f16 {%r2063, %r2062, %r2061, %r2060}, {%r1596, %r1597, %r1598, %r1599, %r1600, %r1601, %r1602, %r1603}, {%r1631, %r1632, %r1633, %r1634, %r1635, %r1636, %r1637, %r1638}, {%r1542, %r1543, %r1544, %r1545};
	wmma.mma.sync.aligned.row.col.m16n16k16.f16.f16 {%r2059, %r2058, %r2057, %r2056}, {%r1596, %r1597, %r1598, %r1599, %r1600, %r1601, %r1602, %r1603}, {%r1640, %r1641, %r1642, %r1643, %r1644, %r1645, %r1646, %r1647}, {%r1546, %r1547, %r1548, %r1549};
	wmma.mma.sync.aligned.row.col.m16n16k16.f16.f16 {%r2055, %r2054, %r2053, %r2052}, {%r1596, %r1597, %r1598, %r1599, %r1600, %r1601, %r1602, %r1603}, {%r1649, %r1650, %r1651, %r1652, %r1653, %r1654, %r1655, %r1656}, {%r1550, %r1551, %r1552, %r1553};
	wmma.mma.sync.aligned.row.col.m16n16k16.f16.f16 {%r2051, %r2050, %r2049, %r2048}, {%r1605, %r1606, %r1607, %r1608, %r1609, %r1610, %r1611, %r1612}, {%r1622, %r1623, %r1624, %r1625, %r1626, %r1627, %r1628, %r1629}, {%r1554, %r1555, %r1556, %r1557};
	wmma.mma.sync.aligned.row.col.m16n16k16.f16.f16 {%r2047, %r2046, %r2045, %r2044}, {%r1605, %r1606, %r1607, %r1608, %r1609, %r1610, %r1611, %r1612}, {%r1631, %r1632, %r1633, %r1634, %r1635, %r1636, %r1637, %r1638}, {%r1558, %r1559, %r1560, %r1561};
	wmma.mma.sync.aligned.row.col.m16n16k16.f16.f16 {%r2043, %r2042, %r2041, %r2040}, {%r1605, %r1606, %r1607, %r1608, %r1609, %r1610, %r1611, %r1612}, {%r1640, %r1641, %r1642, %r1643, %r1644, %r1645, %r1646, %r1647}, {%r1562, %r1563, %r1564, %r1565};
	wmma.mma.sync.aligned.row.col.m16n16k16.f16.f16 {%r2039, %r2038, %r2037, %r2036}, {%r1605, %r1606, %r1607, %r1608, %r1609, %r1610, %r1611, %r1612}, {%r1649, %r1650, %r1651, %r1652, %r1653, %r1654, %r1655, %r1656}, {%r1566, %r1567, %r1568, %r1569};
	wmma.mma.sync.aligned.row.col.m16n16k16.f16.f16 {%r2035, %r2034, %r2033, %r2032}, {%r1613, %r1614, %r1615, %r1616, %r1617, %r1618, %r1619, %r1620}, {%r1622, %r1623, %r1624, %r1625, %r1626, %r1627, %r1628, %r1629}, {%r1570, %r1571, %r1572, %r1573};
	wmma.mma.sync.aligned.row.col.m16n16k16.f16.f16 {%r2031, %r2030, %r2029, %r2028}, {%r1613, %r1614, %r1615, %r1616, %r1617, %r1618, %r1619, %r1620}, {%r1631, %r1632, %r1633, %r1634, %r1635, %r1636, %r1637, %r1638}, {%r1574, %r1575, %r1576, %r1577};
	wmma.mma.sync.aligned.row.col.m16n16k16.f16.f16 {%r2027, %r2026, %r2025, %r2024}, {%r1613, %r1614, %r1615, %r1616, %r1617, %r1618, %r1619, %r1620}, {%r1640, %r1641, %r1642, %r1643, %r1644, %r1645, %r1646, %r1647}, {%r1578, %r1579, %r1580, %r1581};
	wmma.mma.sync.aligned.row.col.m16n16k16.f16.f16 {%r2023, %r2022, %r2021, %r2020}, {%r1613, %r1614, %r1615, %r1616, %r1617, %r1618, %r1619, %r1620}, {%r1649, %r1650, %r1651, %r1652, %r1653, %r1654, %r1655, %r1656}, {%r1582, %r1583, %r1584, %r1585};
	add.s32 	%r1955, %r1955, 1024;
	add.s32 	%r1954, %r1954, 1;
	setp.ne.s32 	%p6, %r1954, 0;
	add.s32 	%r1953, %r1953, 32;
	add.s32 	%r1952, %r1952, 32;
	add.s32 	%r1951, %r1951, 32;
	add.s32 	%r1950, %r1950, 32;
	add.s32 	%r1949, %r1949, 32;
	add.s32 	%r1948, %r1948, 32;
	add.s32 	%r1947, %r1947, 32;
	add.s32 	%r1946, %r1946, 32;
	add.s32 	%r1945, %r1945, 32;
	add.s32 	%r1944, %r1944, 32;
	add.s32 	%r1943, %r1943, 32;
	add.s32 	%r1942, %r1942, 32;
	add.s32 	%r1941, %r1941, 32;
	add.s32 	%r1940, %r1940, 32;
	add.s32 	%r1939, %r1939, 32;
	add.s32 	%r1938, %r1938, 32;
	add.s32 	%r1937, %r1937, 32;
	add.s32 	%r1936, %r1936, 32;
	add.s32 	%r1935, %r1935, 32;
	add.s32 	%r1934, %r1934, 32;
	add.s32 	%r1933, %r1933, 32;
	add.s32 	%r1932, %r1932, 32;
	add.s32 	%r1931, %r1931, 32;
	add.s32 	%r1930, %r1930, 32;
	add.s32 	%r1929, %r1929, 32;
	add.s32 	%r1928, %r1928, 32;
	add.s32 	%r1927, %r1927, 32;
	add.s32 	%r1926, %r1926, 32;
	add.s32 	%r1925, %r1925, 32;
	add.s32 	%r1924, %r1924, 32;
	add.s32 	%r1923, %r1923, 32;
	add.s32 	%r1922, %r1922, 32;
	@%p6 bra 	$L__BB0_9;
$L__BB0_10:
	mov.u32 	%r1658, %tid.y;
	shl.b32 	%r1659, %r1658, 10;
	mov.u32 	%r1660, %tid.z;
	shl.b32 	%r1661, %r1660, 13;
	add.s32 	%r1662, %r1659, %r1661;
	shl.b32 	%r1663, %r1662, 1;
	mov.u32 	%r1664, shared_storage;
	add.s32 	%r1665, %r1664, %r1663;
	add.s32 	%r1666, %r1665, 40960;
	mov.b32 	%r1667, 16;
	wmma.store.d.sync.aligned.row.m16n16k16.shared.f16 	[%r1666], {%r2083, %r2082, %r2081, %r2080}, %r1667;
	add.s32 	%r1668, %r1665, 41472;
	wmma.store.d.sync.aligned.row.m16n16k16.shared.f16 	[%r1668], {%r2079, %r2078, %r2077, %r2076}, %r1667;
	add.s32 	%r1669, %r1665, 41984;
	wmma.store.d.sync.aligned.row.m16n16k16.shared.f16 	[%r1669], {%r2075, %r2074, %r2073, %r2072}, %r1667;
	add.s32 	%r1670, %r1665, 42496;
	wmma.store.d.sync.aligned.row.m16n16k16.shared.f16 	[%r1670], {%r2071, %r2070, %r2069, %r2068}, %r1667;
	add.s32 	%r1671, %r1665, 45056;
	wmma.store.d.sync.aligned.row.m16n16k16.shared.f16 	[%r1671], {%r2067, %r2066, %r2065, %r2064}, %r1667;
	add.s32 	%r1672, %r1665, 45568;
	wmma.store.d.sync.aligned.row.m16n16k16.shared.f16 	[%r1672], {%r2063, %r2062, %r2061, %r2060}, %r1667;
	add.s32 	%r1673, %r1665, 46080;
	wmma.store.d.sync.aligned.row.m16n16k16.shared.f16 	[%r1673], {%r2059, %r2058, %r2057, %r2056}, %r1667;
	add.s32 	%r1674, %r1665, 46592;
	wmma.store.d.sync.aligned.row.m16n16k16.shared.f16 	[%r1674], {%r2055, %r2054, %r2053, %r2052}, %r1667;
	add.s32 	%r1675, %r1665, 49152;
	wmma.store.d.sync.aligned.row.m16n16k16.shared.f16 	[%r1675], {%r2051, %r2050, %r2049, %r2048}, %r1667;
	add.s32 	%r1676, %r1665, 49664;
	wmma.store.d.sync.aligned.row.m16n16k16.shared.f16 	[%r1676], {%r2047, %r2046, %r2045, %r2044}, %r1667;
	add.s32 	%r1677, %r1665, 50176;
	wmma.store.d.sync.aligned.row.m16n16k16.shared.f16 	[%r1677], {%r2043, %r2042, %r2041, %r2040}, %r1667;
	add.s32 	%r1678, %r1665, 50688;
	wmma.store.d.sync.aligned.row.m16n16k16.shared.f16 	[%r1678], {%r2039, %r2038, %r2037, %r2036}, %r1667;
	add.s32 	%r1679, %r1665, 53248;
	wmma.store.d.sync.aligned.row.m16n16k16.shared.f16 	[%r1679], {%r2035, %r2034, %r2033, %r2032}, %r1667;
	add.s32 	%r1680, %r1665, 53760;
	wmma.store.d.sync.aligned.row.m16n16k16.shared.f16 	[%r1680], {%r2031, %r2030, %r2029, %r2028}, %r1667;
	add.s32 	%r1681, %r1665, 54272;
	wmma.store.d.sync.aligned.row.m16n16k16.shared.f16 	[%r1681], {%r2027, %r2026, %r2025, %r2024}, %r1667;
	add.s32 	%r1682, %r1665, 54784;
	wmma.store.d.sync.aligned.row.m16n16k16.shared.f16 	[%r1682], {%r2023, %r2022, %r2021, %r2020}, %r1667;
	bar.sync 	0;
	shl.b32 	%r1683, %r1921, 7;
	shl.b32 	%r1684, %r1658, 5;
	mov.u32 	%r1685, %tid.x;
	add.s32 	%r1686, %r1684, %r1685;
	shl.b32 	%r1687, %r1660, 6;
	add.s32 	%r716, %r1686, %r1687;
	add.s32 	%r717, %r1683, %r716;
	mov.b32 	%r2084, 0;
$L__BB0_11:
	ld.param.u32 	%r1726, [_Z6matmulP6__halfS0_S0_S0_S0_iiiiff_param_8];
	ld.param.u64 	%rd226, [_Z6matmulP6__halfS0_S0_S0_S0_iiiiff_param_3];
	mov.u32 	%r1688, %ctaid.y;
	shl.b32 	%r1689, %r1688, 7;
	add.s32 	%r1690, %r1689, %r2084;
	mad.lo.s32 	%r1691, %r1690, %r1726, %r717;
	cvta.to.global.u64 	%rd212, %rd226;
	mul.wide.s32 	%rd213, %r1691, 2;
	add.s64 	%rd214, %rd212, %rd213;
	shl.b32 	%r1692, %r2084, 7;
	and.b32  	%r1693, %r1692, 14336;
	shl.b32 	%r1694, %r716, 4;
	and.b32  	%r1695, %r1694, 2096896;
	and.b32  	%r1697, %r1685, 15;
	or.b32  	%r1698, %r1695, %r1697;
	add.s32 	%r1699, %r1698, %r1693;
	shl.b32 	%r1700, %r2084, 5;
	and.b32  	%r1701, %r1700, 256;
	shl.b32 	%r1702, %r1699, 1;
	or.b32  	%r1703, %r1701, %r1702;
	add.s32 	%r1705, %r1664, 40960;
	add.s32 	%r1706, %r1705, %r1703;
	ld.shared.u16 	%rs118, [%r1706];
	st.global.u16 	[%rd214], %rs118;
	shl.b32 	%r1707, %r1726, 1;
	cvt.u64.u32 	%rd215, %r1707;
	add.s64 	%rd216, %rd214, %rd215;
	add.s32 	%r1708, %r1700, 32;
	and.b32  	%r1709, %r1708, 288;
	or.b32  	%r1710, %r1709, %r1702;
	add.s32 	%r1711, %r1705, %r1710;
	ld.shared.u16 	%rs119, [%r1711];
	st.global.u16 	[%rd216], %rs119;
	add.s64 	%rd217, %rd216, %rd215;
	add.s32 	%r1712, %r1700, 64;
	and.b32  	%r1713, %r1712, 320;
	or.b32  	%r1714, %r1713, %r1702;
	add.s32 	%r1715, %r1705, %r1714;
	ld.shared.u16 	%rs120, [%r1715];
	st.global.u16 	[%rd217], %rs120;
	add.s64 	%rd218, %rd217, %rd215;
	ld.shared.u16 	%rs121, [%r1711+64];
	st.global.u16 	[%rd218], %rs121;
	add.s64 	%rd219, %rd218, %rd215;
	add.s32 	%r1716, %r1700, 128;
	and.b32  	%r1717, %r1716, 384;
	or.b32  	%r1718, %r1717, %r1702;
	add.s32 	%r1719, %r1705, %r1718;
	ld.shared.u16 	%rs122, [%r1719];
	st.global.u16 	[%rd219], %rs122;
	add.s64 	%rd220, %rd219, %rd215;
	ld.shared.u16 	%rs123, [%r1711+128];
	st.global.u16 	[%rd220], %rs123;
	add.s64 	%rd221, %rd220, %rd215;
	ld.shared.u16 	%rs124, [%r1715+128];
	st.global.u16 	[%rd221], %rs124;
	add.s64 	%rd222, %rd221, %rd215;
	ld.shared.u16 	%rs125, [%r1711+192];
	st.global.u16 	[%rd222], %rs125;
	add.s32 	%r2084, %r2084, 8;
	setp.ne.s32 	%p7, %r2084, 128;
	@%p7 bra 	$L__BB0_11;
	add.s32 	%r1921, %r1921, 1;
	setp.ne.s32 	%p8, %r1921, %r419;
	@%p8 bra 	$L__BB0_7;
$L__BB0_13:
	ret;

}


// ===== COMPILED SASS (sm_100) =====

	.target	sm_100

	.elftype	@"ET_EXEC"


//--------------------- .note.nv.tkinfo           --------------------------
	.section	.note.nv.tkinfo,"",@"SHT_NOTE"
	.sectionflags	@"SHF_NOTE_NV_TKINFO"
	.tkinfo
        /*0018*/ 	.word	0x00000002
        /*0030*/ 	.string	""
        /*0030*/ 	.string	"ptxas"
        /*0030*/ 	.string	"Cuda compilation tools, release 13.0, V13.0.88"
        /*0030*/ 	.string	"Build cuda_13.0.r13.0/compiler.36424714_0"
        /*0030*/ 	.string	"-arch sm_100 -m 64 "



//--------------------- .note.nv.cuinfo           --------------------------
	.section	.note.nv.cuinfo,"",@"SHT_NOTE"
	.sectionflags	@"SHF_NOTE_NV_CUINFO"
        /*0018*/ 	.short	0x0002
        /*001a*/ 	.short	0x0064
        /*001c*/ 	.short	0x0082
	.zero		2


//--------------------- .nv.info                  --------------------------
	.section	.nv.info,"",@"SHT_CUDA_INFO"
	.align	4


	//----- nvinfo : EIATTR_REGCOUNT
	.align		4
        /*0000*/ 	.byte	0x04, 0x2f
        /*0002*/ 	.short	(.L_1 - .L_0)
	.align		4
.L_0:
        /*0004*/ 	.word	index@(_Z6matmulP6__halfS0_S0_S0_S0_iiiiff)
        /*0008*/ 	.word	0x000000a8


	//----- nvinfo : EIATTR_FRAME_SIZE
	.align		4
.L_1:
        /*000c*/ 	.byte	0x04, 0x11
        /*000e*/ 	.short	(.L_3 - .L_2)
	.align		4
.L_2:
        /*0010*/ 	.word	index@(_Z6matmulP6__halfS0_S0_S0_S0_iiiiff)
        /*0014*/ 	.word	0x00000000


	//----- nvinfo : EIATTR_MIN_STACK_SIZE
	.align		4
.L_3:
        /*0018*/ 	.byte	0x04, 0x12
        /*001a*/ 	.short	(.L_5 - .L_4)
	.align		4
.L_4:
        /*001c*/ 	.word	index@(_Z6matmulP6__halfS0_S0_S0_S0_iiiiff)
        /*0020*/ 	.word	0x00000000
.L_5:


//--------------------- .nv.compat                --------------------------
	.section	.nv.compat,"",@"SHT_CUDA_COMPAT_INFO"
	.align	4
        /*0000*/ 	.byte	0x02, 0x09, 0x00, 0x00, 0x02, 0x02, 0x01, 0x00, 0x02, 0x05, 0x05, 0x00, 0x03, 0x07, 0x01, 0x01
        /*0010*/ 	.byte	0x02, 0x03, 0x00, 0x00, 0x02, 0x06, 0x01, 0x00, 0x04, 0x0b, 0x08, 0x00, 0x09, 0x00, 0x00, 0x00
        /*0020*/ 	.byte	0x00, 0x00, 0x00, 0x00


//--------------------- .nv.info._Z6matmulP6__halfS0_S0_S0_S0_iiiiff --------------------------
	.section	.nv.info._Z6matmulP6__halfS0_S0_S0_S0_iiiiff,"",@"SHT_CUDA_INFO"
	.sectionflags	@""
	.align	4


	//----- nvinfo : EIATTR_CUDA_API_VERSION
	.align		4
        /*0000*/ 	.byte	0x04, 0x37
        /*0002*/ 	.short	(.L_7 - .L_6)
.L_6:
        /*0004*/ 	.word	0x00000082


	//----- nvinfo : EIATTR_KPARAM_INFO
	.align		4
.L_7:
        /*0008*/ 	.byte	0x04, 0x17
        /*000a*/ 	.short	(.L_9 - .L_8)
.L_8:
        /*000c*/ 	.word	0x00000000
        /*0010*/ 	.short	0x000a
        /*0012*/ 	.short	0x003c
        /*0014*/ 	.byte	0x00, 0xf0, 0x11, 0x00


	//----- nvinfo : EIATTR_KPARAM_INFO
	.align		4
.L_9:
        /*0018*/ 	.byte	0x04, 0x17
        /*001a*/ 	.short	(.L_11 - .L_10)
.L_10:
        /*001c*/ 	.word	0x00000000
        /*0020*/ 	.short	0x0009
        /*0022*/ 	.short	0x0038
        /*0024*/ 	.byte	0x00, 0xf0, 0x11, 0x00


	//----- nvinfo : EIATTR_KPARAM_INFO
	.align		4
.L_11:
        /*0028*/ 	.byte	0x04, 0x17
        /*002a*/ 	.short	(.L_13 - .L_12)
.L_12:
        /*002c*/ 	.word	0x00000000
        /*0030*/ 	.short	0x0008
        /*0032*/ 	.short	0x0034
        /*0034*/ 	.byte	0x00, 0xf0, 0x11, 0x00


	//----- nvinfo : EIATTR_KPARAM_INFO
	.align		4
.L_13:
        /*0038*/ 	.byte	0x04, 0x17
        /*003a*/ 	.short	(.L_15 - .L_14)
.L_14:
        /*003c*/ 	.word	0x00000000
        /*0040*/ 	.short	0x0007
        /*0042*/ 	.short	0x0030
        /*0044*/ 	.byte	0x00, 0xf0, 0x11, 0x00


	//----- nvinfo : EIATTR_KPARAM_INFO
	.align		4
.L_15:
        /*0048*/ 	.byte	0x04, 0x17
        /*004a*/ 	.short	(.L_17 - .L_16)
.L_16:
        /*004c*/ 	.word	0x00000000
        /*0050*/ 	.short	0x0006
        /*0052*/ 	.short	0x002c
        /*0054*/ 	.byte	0x00, 0xf0, 0x11, 0x00


	//----- nvinfo : EIATTR_KPARAM_INFO
	.align		4
.L_17:
        /*0058*/ 	.byte	0x04, 0x17
        /*005a*/ 	.short	(.L_19 - .L_18)
.L_18:
        /*005c*/ 	.word	0x00000000
        /*0060*/ 	.short	0x0005
        /*0062*/ 	.short	0x0028
        /*0064*/ 	.byte	0x00, 0xf0, 0x11, 0x00


	//----- nvinfo : EIATTR_KPARAM_INFO
	.align		4
.L_19:
        /*0068*/ 	.byte	0x04, 0x17
        /*006a*/ 	.short	(.L_21 - .L_20)
.L_20:
        /*006c*/ 	.word	0x00000000
        /*0070*/ 	.short	0x0004
        /*0072*/ 	.short	0x0020
        /*0074*/ 	.byte	0x00, 0xf5, 0x21, 0x00


	//----- nvinfo : EIATTR_KPARAM_INFO
	.align		4
.L_21:
        /*0078*/ 	.byte	0x04, 0x17
        /*007a*/ 	.short	(.L_23 - .L_22)
.L_22:
        /*007c*/ 	.word	0x00000000
        /*0080*/ 	.short	0x0003
        /*0082*/ 	.short	0x0018
        /*0084*/ 	.byte	0x00, 0xf5, 0x21, 0x00


	//----- nvinfo : EIATTR_KPARAM_INFO
	.align		4
.L_23:
        /*0088*/ 	.byte	0x04, 0x17
        /*008a*/ 	.short	(.L_25 - .L_24)
.L_24:
        /*008c*/ 	.word	0x00000000
        /*0090*/ 	.short	0x0002
        /*0092*/ 	.short	0x0010
        /*0094*/ 	.byte	0x00, 0xf5, 0x21, 0x00


	//----- nvinfo : EIATTR_KPARAM_INFO
	.align		4
.L_25:
        /*0098*/ 	.byte	0x04, 0x17
        /*009a*/ 	.short	(.L_27 - .L_26)
.L_26:
        /*009c*/ 	.word	0x00000000
        /*00a0*/ 	.short	0x0001
        /*00a2*/ 	.short	0x0008
        /*00a4*/ 	.byte	0x00, 0xf5, 0x21, 0x00


	//----- nvinfo : EIATTR_KPARAM_INFO
	.align		4
.L_27:
        /*00a8*/ 	.byte	0x04, 0x17
        /*00aa*/ 	.short	(.L_29 - .L_28)
.L_28:
        /*00ac*/ 	.word	0x00000000
        /*00b0*/ 	.short	0x0000
        /*00b2*/ 	.short	0x0000
        /*00b4*/ 	.byte	0x00, 0xf5, 0x21, 0x00


	//----- nvinfo : EIATTR_SPARSE_MMA_MASK
	.align		4
.L_29:
        /*00b8*/ 	.byte	0x03, 0x50
        /*00ba*/ 	.short	0x0000


	//----- nvinfo : EIATTR_WMMA_USED
	.align		4
        /*00bc*/ 	.byte	0x01, 0x2b
	.zero		2


	//----- nvinfo : EIATTR_MAXREG_COUNT
	.align		4
        /*00c0*/ 	.byte	0x03, 0x1b
        /*00c2*/ 	.short	0x00ff


	//----- nvinfo : EIATTR_NUM_BARRIERS
	.align		4
        /*00c4*/ 	.byte	0x02, 0x4c
        /*00c6*/ 	.byte	0x01
	.zero		1


	//----- nvinfo : EIATTR_MERCURY_ISA_VERSION
	.align		4
        /*00c8*/ 	.byte	0x03, 0x5f
        /*00ca*/ 	.short	0x0101


	//----- nvinfo : EIATTR_VRC_CTA_INIT_COUNT
	.align		4
        /*00cc*/ 	.byte	0x02, 0x4a
	.zero		1
	.zero		1


	//----- nvinfo : EIATTR_EXIT_INSTR_OFFSETS
	.align		4
        /*00d0*/ 	.byte	0x04, 0x1c
        /*00d2*/ 	.short	(.L_31 - .L_30)


	//   ....[0]....
.L_30:
        /*00d4*/ 	.word	0x000037c0


	//   ....[1]....
        /*00d8*/ 	.word	0x00008190


	//----- nvinfo : EIATTR_CBANK_PARAM_SIZE
	.align		4
.L_31:
        /*00dc*/ 	.byte	0x03, 0x19
        /*00de*/ 	.short	0x0040


	//----- nvinfo : EIATTR_PARAM_CBANK
	.align		4
        /*00e0*/ 	.byte	0x04, 0x0a
        /*00e2*/ 	.short	(.L_33 - .L_32)
	.align		4
.L_32:
        /*00e4*/ 	.word	index@(.nv.constant0._Z6matmulP6__halfS0_S0_S0_S0_iiiiff)
        /*00e8*/ 	.short	0x0380
        /*00ea*/ 	.short	0x0040


	//----- nvinfo : EIATTR_SW_WAR
	.align		4
.L_33:
        /*00ec*/ 	.byte	0x04, 0x36
        /*00ee*/ 	.short	(.L_35 - .L_34)
.L_34:
        /*00f0*/ 	.word	0x00000008
.L_35:


//--------------------- .nv.callgraph             --------------------------
	.section	.nv.callgraph,"",@"SHT_CUDA_CALLGRAPH"
	.align	4
	.sectionentsize	8
	.align		4
        /*0000*/ 	.word	0x00000000
	.align		4
        /*0004*/ 	.word	0xffffffff
	.align		4
        /*0008*/ 	.word	0x00000000
	.align		4
        /*000c*/ 	.word	0xfffffffe
	.align		4
        /*0010*/ 	.word	0x00000000
	.align		4
        /*0014*/ 	.word	0xfffffffd
	.align		4
        /*0018*/ 	.word	0x00000000
	.align		4
        /*001c*/ 	.word	0xfffffffc


//--------------------- .text._Z6matmulP6__halfS0_S0_S0_S0_iiiiff --------------------------
	.section	.text._Z6matmulP6__halfS0_S0_S0_S0_iiiiff,"ax",@progbits
	.align	128
        .global         _Z6matmulP6__halfS0_S0_S0_S0_iiiiff
        .type           _Z6matmulP6__halfS0_S0_S0_S0_iiiiff,@function
        .size           _Z6matmulP6__halfS0_S0_S0_S0_iiiiff,(.L_x_7 - _Z6matmulP6__halfS0_S0_S0_S0_iiiiff)
        .other          _Z6matmulP6__halfS0_S0_S0_S0_iiiiff,@"STO_CUDA_ENTRY STV_DEFAULT"
_Z6matmulP6__halfS0_S0_S0_S0_iiiiff:
.text._Z6matmulP6__halfS0_S0_S0_S0_iiiiff:
[----:B------:R-:W-:Y:S01]  /*0000*/  LDC R1, c[0x0][0x37c] ;  /* 0x0000df00ff017b82 */ /* 0x000fe20000000800 */
[----:B------:R-:W0:Y:S01]  /*0010*/  LDCU UR5, c[0x0][0x3b0] ;  /* 0x00007600ff0577ac */ /* 0x000e220008000800 */
[----:B------:R-:W-:Y:S02]  /*0020*/  CS2R R102, SRZ ;  /* 0x0000000000667805 */ /* 0x000fe4000001ff00 */
[----:B------:R-:W-:Y:S02]  /*0030*/  CS2R R100, SRZ ;  /* 0x0000000000647805 */ /* 0x000fe4000001ff00 */
[----:B------:R-:W-:Y:S02]  /*0040*/  CS2R R98, SRZ ;  /* 0x0000000000627805 */ /* 0x000fe4000001ff00 */
[----:B------:R-:W-:Y:S02]  /*0050*/  CS2R R96, SRZ ;  /* 0x0000000000607805 */ /* 0x000fe4000001ff00 */
[----:B------:R-:W-:-:S02]  /*0060*/  CS2R R94, SRZ ;  /* 0x00000000005e7805 */ /* 0x000fc4000001ff00 */
[----:B------:R-:W-:Y:S02]  /*0070*/  CS2R R92, SRZ ;  /* 0x00000000005c7805 */ /* 0x000fe4000001ff00 */
        /* <DEDUP_REMOVED lines=10> */
[----:B------:R-:W-:Y:S01]  /*0120*/  CS2R R56, SRZ ;  /* 0x0000000000387805 */ /* 0x000fe2000001ff00 */
[----:B0-----:R-:W-:Y:S01]  /*0130*/  UISETP.GE.AND UP0, UPT, UR5, 0x20, UPT ;  /* 0x000000200500788c */ /* 0x001fe2000bf06270 */
[----:B------:R-:W-:Y:S01]  /*0140*/  CS2R R34, SRZ ;  /* 0x0000000000227805 */ /* 0x000fe2000001ff00 */
[----:B------:R-:W-:Y:S01]  /*0150*/  USHF.R.S32.HI UR4, URZ, 0x1f, UR5 ;  /* 0x0000001fff047899 */ /* 0x000fe20008011405 */
[----:B------:R-:W-:-:S02]  /*0160*/  CS2R R36, SRZ ;  /* 0x0000000000247805 */ /* 0x000fc4000001ff00 */
[----:B------:R-:W-:Y:S02]  /*0170*/  CS2R R38, SRZ ;  /* 0x0000000000267805 */ /* 0x000fe4000001ff00 */
[----:B------:R-:W-:Y:S01]  /*0180*/  CS2R R40, SRZ ;  /* 0x0000000000287805 */ /* 0x000fe2000001ff00 */
[----:B------:R-:W-:Y:S01]  /*0190*/  ULEA.HI UR4, UR4, UR5, URZ, 0x5 ;  /* 0x0000000504047291 */ /* 0x000fe2000f8f28ff */
        /* <DEDUP_REMOVED lines=10> */
[----:B------:R-:W-:Y:S01]  /*0240*/  CS2R R32, SRZ ;  /* 0x0000000000207805 */ /* 0x000fe2000001ff00 */
[----:B------:R-:W0:Y:S01]  /*0250*/  LDCU.64 UR10, c[0x0][0x358] ;  /* 0x00006b00ff0a77ac */ /* 0x000e220008000a00 */
[----:B------:R-:W-:Y:S01]  /*0260*/  USHF.R.S32.HI UR4, URZ, 0x5, UR4 ;  /* 0x00000005ff047899 */ /* 0x000fe20008011404 */
[----:B------:R-:W-:Y:S11]  /*0270*/  BRA.U !UP0, `(.L_x_0) ;  /* 0x0000002908a87547 */ /* 0x000ff6000b800000 */
[----:B------:R-:W1:Y:S01]  /*0280*/  S2R R0, SR_TID.Z ;  /* 0x0000000000007919 */ /* 0x000e620000002300 */
[----:B------:R-:W-:Y:S02]  /*0290*/  CS2R R102, SRZ ;  /* 0x0000000000667805 */ /* 0x000fe4000001ff00 */
[----:B------:R-:W-:Y:S02]  /*02a0*/  CS2R R100, SRZ ;  /* 0x0000000000647805 */ /* 0x000fe4000001ff00 */
[----:B------:R-:W-:Y:S01]  /*02b0*/  CS2R R98, SRZ ;  /* 0x0000000000627805 */ /* 0x000fe2000001ff00 */
[----:B------:R-:W2:Y:S01]  /*02c0*/  S2R R8, SR_TID.X ;  /* 0x0000000000087919 */ /* 0x000ea20000002100 */
[----:B------:R-:W-:Y:S02]  /*02d0*/  CS2R R96, SRZ ;  /* 0x0000000000607805 */ /* 0x000fe4000001ff00 */
[----:B------:R-:W-:Y:S02]  /*02e0*/  CS2R R94, SRZ ;  /* 0x00000000005e7805 */ /* 0x000fe4000001ff00 */
[----:B------:R-:W-:Y:S01]  /*02f0*/  CS2R R92, SRZ ;  /* 0x00000000005c7805 */ /* 0x000fe2000001ff00 */
[----:B------:R-:W2:Y:S01]  /*0300*/  S2R R3, SR_TID.Y ;  /* 0x0000000000037919 */ /* 0x000ea20000002200 */
[----:B------:R-:W-:Y:S01]  /*0310*/  UIADD3 UR4, UPT, UPT, -UR4, URZ, URZ ;  /* 0x000000ff04047290 */ /* 0x000fe2000fffe1ff */
[----:B------:R-:W3:Y:S01]  /*0320*/  S2R R5, SR_CTAID.X ;  /* 0x0000000000057919 */ /* 0x000ee20000002500 */
[----:B------:R-:W4:Y:S01]  /*0330*/  S2R R7, SR_CTAID.Y ;  /* 0x0000000000077919 */ /* 0x000f220000002600 */
[----:B-1----:R-:W-:-:S02]  /*0340*/  IMAD.SHL.U32 R0, R0, 0x40, RZ ;  /* 0x0000004000007824 */ /* 0x002fc400078e00ff */
[----:B--2---:R-:W-:Y:S01]  /*0350*/  IMAD R3, R3, 0x20, R8 ;  /* 0x0000002003037824 */ /* 0x004fe200078e0208 */
[----:B------:R-:W-:-:S03]  /*0360*/  LOP3.LUT R8, R8, 0x1f, RZ, 0xc0, !PT ;  /* 0x0000001f08087812 */ /* 0x000fc600078ec0ff */
[----:B------:R-:W-:-:S05]  /*0370*/  IMAD.IADD R0, R0, 0x1, R3 ;  /* 0x0000000100007824 */ /* 0x000fca00078e0203 */
[----:B------:R-:W-:-:S04]  /*0380*/  SHF.R.U32.HI R0, RZ, 0x5, R0 ;  /* 0x00000005ff007819 */ /* 0x000fc80000011600 */
[----:B---3--:R-:W-:Y:S01]  /*0390*/  LEA R5, R5, R0, 0x7 ;  /* 0x0000000005057211 */ /* 0x008fe200078e38ff */
[----:B----4-:R-:W-:-:S03]  /*03a0*/  IMAD R3, R7, 0x80, R0 ;  /* 0x0000008007037824 */ /* 0x010fc600078e0200 */
[C---:B------:R-:W-:Y:S01]  /*03b0*/  IADD3 R157, PT, PT, R5.reuse, 0xc, RZ ;  /* 0x0000000c059d7810 */ /* 0x040fe20007ffe0ff */
[C---:B------:R-:W-:Y:S01]  /*03c0*/  VIADD R159, R5.reuse, 0x4 ;  /* 0x00000004059f7836 */ /* 0x040fe20000000000 */
        /* <DEDUP_REMOVED lines=13> */
[----:B------:R-:W-:Y:S01]  /*04a0*/  VIADD R51, R5, 0x28 ;  /* 0x0000002805337836 */ /* 0x000fe20000000000 */
[----:B------:R-:W-:Y:S01]  /*04b0*/  IADD3 R125, PT, PT, R3, 0x70, RZ ;  /* 0x00000070037d7810 */ /* 0x000fe20007ffe0ff */
        /* <DEDUP_REMOVED lines=10> */
[----:B------:R-:W-:-:S02]  /*0560*/  VIADD R59, R5, 0x48 ;  /* 0x00000048053b7836 */ /* 0x000fc40000000000 */
[C---:B------:R-:W-:Y:S02]  /*0570*/  VIADD R61, R5.reuse, 0x50 ;  /* 0x00000050053d7836 */ /* 0x040fe40000000000 */
[C---:B------:R-:W-:Y:S02]  /*0580*/  VIADD R139, R5.reuse, 0x54 ;  /* 0x00000054058b7836 */ /* 0x040fe40000000000 */
[C---:B------:R-:W-:Y:S02]  /*0590*/  VIADD R63, R5.reuse, 0x58 ;  /* 0x00000058053f7836 */ /* 0x040fe40000000000 */
[C---:B------:R-:W-:Y:S02]  /*05a0*/  VIADD R65, R5.reuse, 0x60 ;  /* 0x0000006005417836 */ /* 0x040fe40000000000 */
[C---:B------:R-:W-:Y:S02]  /*05b0*/  VIADD R135, R5.reuse, 0x64 ;  /* 0x0000006405877836 */ /* 0x040fe40000000000 */
[----:B------:R-:W-:-:S02]  /*05c0*/  VIADD R67, R5, 0x68 ;  /* 0x0000006805437836 */ /* 0x000fc40000000000 */
[C---:B------:R-:W-:Y:S02]  /*05d0*/  VIADD R69, R5.reuse, 0x70 ;  /* 0x0000007005457836 */ /* 0x040fe40000000000 */
[C---:B------:R-:W-:Y:S02]  /*05e0*/  VIADD R131, R5.reuse, 0x74 ;  /* 0x0000007405837836 */ /* 0x040fe40000000000 */
[C---:B------:R-:W-:Y:S02]  /*05f0*/  VIADD R71, R5.reuse, 0x78 ;  /* 0x0000007805477836 */ /* 0x040fe40000000000 */
[----:B------:R-:W-:Y:S01]  /*0600*/  IMAD R160, R5, UR5, R8 ;  /* 0x0000000505a07c24 */ /* 0x000fe2000f8e0208 */
[C---:B------:R-:W-:Y:S01]  /*0610*/  IADD3 R5, PT, PT, R3.reuse, 0x10, RZ ;  /* 0x0000001003057810 */ /* 0x040fe20007ffe0ff */
[C---:B------:R-:W-:Y:S02]  /*0620*/  VIADD R41, R3.reuse, 0x7c ;  /* 0x0000007c03297836 */ /* 0x040fe40000000000 */
        /* <DEDUP_REMOVED lines=23> */
[--C-:B------:R-:W-:Y:S02]  /*07a0*/  IMAD R2, R3, UR5, R8.reuse ;  /* 0x0000000503027c24 */ /* 0x100fe4000f8e0208 */
[----:B------:R-:W-:-:S02]  /*07b0*/  IMAD R159, R159, UR5, R8 ;  /* 0x000000059f9f7c24 */ /* 0x000fc4000f8e0208 */
[--C-:B------:R-:W-:Y:S01]  /*07c0*/  IMAD R158, R43, UR5, R8.reuse ;  /* 0x000000052b9e7c24 */ /* 0x100fe2000f8e0208 */
[----:B------:R-:W-:Y:S01]  /*07d0*/  CS2R R42, SRZ ;  /* 0x00000000002a7805 */ /* 0x000fe2000001ff00 */
[--C-:B------:R-:W-:Y:S02]  /*07e0*/  IMAD R157, R157, UR5, R8.reuse ;  /* 0x000000059d9d7c24 */ /* 0x100fe4000f8e0208 */
[--C-:B------:R-:W-:Y:S01]  /*07f0*/  IMAD R156, R45, UR5, R8.reuse ;  /* 0x000000052d9c7c24 */ /* 0x100fe2000f8e0208 */
[----:B------:R-:W-:Y:S01]  /*0800*/  CS2R R44, SRZ ;  /* 0x00000000002c7805 */ /* 0x000fe2000001ff00 */
[--C-:B------:R-:W-:Y:S02]  /*0810*/  IMAD R155, R155, UR5, R8.reuse ;  /* 0x000000059b9b7c24 */ /* 0x100fe4000f8e0208 */
[--C-:B------:R-:W-:Y:S01]  /*0820*/  IMAD R154, R47, UR5, R8.reuse ;  /* 0x000000052f9a7c24 */ /* 0x100fe2000f8e0208 */
[----:B------:R-:W-:Y:S01]  /*0830*/  CS2R R46, SRZ ;  /* 0x00000000002e7805 */ /* 0x000fe2000001ff00 */
        /* <DEDUP_REMOVED lines=19> */
[--C-:B------:R-:W-:Y:S02]  /*0970*/  IMAD R140, R61, UR5, R8.reuse ;  /* 0x000000053d8c7c24 */ /* 0x100fe4000f8e0208 */
[--C-:B------:R-:W-:Y:S02]  /*0980*/  IMAD R139, R139, UR5, R8.reuse ;  /* 0x000000058b8b7c24 */ /* 0x100fe4000f8e0208 */
[--C-:B------:R-:W-:Y:S02]  /*0990*/  IMAD R138, R63, UR5, R8.reuse ;  /* 0x000000053f8a7c24 */ /* 0x100fe4000f8e0208 */
[--C-:B------:R-:W-:Y:S02]  /*09a0*/  IMAD R137, R137, UR5, R8.reuse ;  /* 0x0000000589897c24 */ /* 0x100fe4000f8e0208 */
[--C-:B------:R-:W-:Y:S02]  /*09b0*/  IMAD R136, R65, UR5, R8.reuse ;  /* 0x0000000541887c24 */ /* 0x100fe4000f8e0208 */
[----:B------:R-:W-:-:S02]  /*09c0*/  IMAD R135, R135, UR5, R8 ;  /* 0x0000000587877c24 */ /* 0x000fc4000f8e0208 */
[--C-:B------:R-:W-:Y:S02]  /*09d0*/  IMAD R134, R67, UR5, R8.reuse ;  /* 0x0000000543867c24 */ /* 0x100fe4000f8e0208 */
[--C-:B------:R-:W-:Y:S02]  /*09e0*/  IMAD R133, R133, UR5, R8.reuse ;  /* 0x0000000585857c24 */ /* 0x100fe4000f8e0208 */
[--C-:B------:R-:W-:Y:S02]  /*09f0*/  IMAD R132, R69, UR5, R8.reuse ;  /* 0x0000000545847c24 */ /* 0x100fe4000f8e0208 */
[--C-:B------:R-:W-:Y:S02]  /*0a00*/  IMAD R131, R131, UR5, R8.reuse ;  /* 0x0000000583837c24 */ /* 0x100fe4000f8e0208 */
        /* <DEDUP_REMOVED lines=40> */
[--C-:B------:R-:W-:Y:S01]  /*0c90*/  IMAD R3, R15, UR5, R8.reuse ;  /* 0x000000050f037c24 */ /* 0x100fe2000f8e0208 */
[----:B------:R-:W-:Y:S01]  /*0ca0*/  CS2R R14, SRZ ;  /* 0x00000000000e7805 */ /* 0x000fe2000001ff00 */
[--C-:B------:R-:W-:Y:S01]  /*0cb0*/  IMAD R4, R13, UR5, R8.reuse ;  /* 0x000000050d047c24 */ /* 0x100fe2000f8e0208 */
[----:B------:R-:W-:Y:S01]  /*0cc0*/  CS2R R12, SRZ ;  /* 0x00000000000c7805 */ /* 0x000fe2000001ff00 */
[--C-:B------:R-:W-:Y:S02]  /*0cd0*/  IMAD R5, R5, UR5, R8.reuse ;  /* 0x0000000505057c24 */ /* 0x100fe4000f8e0208 */
[--C-:B------:R-:W-:Y:S01]  /*0ce0*/  IMAD R6, R11, UR5, R8.reuse ;  /* 0x000000050b067c24 */ /* 0x100fe2000f8e0208 */
[----:B------:R-:W-:Y:S01]  /*0cf0*/  CS2R R10, SRZ ;  /* 0x00000000000a7805 */ /* 0x000fe2000001ff00 */
[----:B------:R-:W-:-:S02]  /*0d00*/  IMAD R7, R7, UR5, R8 ;  /* 0x0000000507077c24 */ /* 0x000fc4000f8e0208 */
[----:B------:R-:W-:Y:S01]  /*0d10*/  IMAD R0, R9, UR5, R8 ;  /* 0x0000000509007c24 */ /* 0x000fe2000f8e0208 */
[----:B------:R-:W-:-:S07]  /*0d20*/  CS2R R8, SRZ ;  /* 0x0000000000087805 */ /* 0x000fce000001ff00 */
.L_x_1:
[----:B------:R-:W1:Y:S01]  /*0d30*/  S2R R164, SR_TID.Y ;  /* 0x0000000000a47919 */ /* 0x000e620000002200 */
[----:B------:R-:W1:Y:S01]  /*0d40*/  S2R R63, SR_TID.X ;  /* 0x00000000003f7919 */ /* 0x000e620000002100 */
[----:B------:R-:W2:Y:S01]  /*0d50*/  S2R R162, SR_TID.Z ;  /* 0x0000000000a27919 */ /* 0x000ea20000002300 */
[----:B-1----:R-:W-:Y:S02]  /*0d60*/  IMAD R60, R164, 0x20, R63 ;  /* 0x00000020a43c7824 */ /* 0x002fe400078e023f */
[----:B------:R-:W-:Y:S01]  /*0d70*/  IMAD.SHL.U32 R62, R63, 0x10, RZ ;  /* 0x000000103f3e7824 */ /* 0x000fe200078e00ff */
[----:B--2---:R-:W-:-:S04]  /*0d80*/  SHF.L.U32 R61, R162, 0x6, RZ ;  /* 0x00000006a23d7819 */ /* 0x004fc800000006ff */
[----:B------:R-:W-:Y:S02]  /*0d90*/  LOP3.LUT R62, R62, 0x100, RZ, 0xc0, !PT ;  /* 0x000001003e3e7812 */ /* 0x000fe400078ec0ff */
[C---:B------:R-:W-:Y:S02]  /*0da0*/  LOP3.LUT R64, R60.reuse, R61, RZ, 0xc0, !PT ;  /* 0x0000003d3c407212 */ /* 0x040fe400078ec0ff */
[----:B------:R-:W-:Y:S01]  /*0db0*/  LOP3.LUT R65, R60, 0xffff, R61, 0x48, !PT ;  /* 0x0000ffff3c417812 */ /* 0x000fe200078e483d */
[----:B------:R-:W-:Y:S01]  /*0dc0*/  IMAD.IADD R61, R61, 0x1, R60 ;  /* 0x000000013d3d7824 */ /* 0x000fe200078e023c */
[----:B------:R-:W-:Y:S02]  /*0dd0*/  LOP3.LUT R62, R62, 0xf, R63, 0xf8, !PT ;  /* 0x0000000f3e3e7812 */ /* 0x000fe400078ef83f */
[----:B------:R-:W-:Y:S02]  /*0de0*/  LEA.HI R64, R65, R64, RZ, 0x1f ;  /* 0x0000004041407211 */ /* 0x000fe400078ff8ff */
[----:B------:R-:W-:-:S02]  /*0df0*/  LOP3.LUT R60, R61, 0x1ff00, RZ, 0xc0, !PT ;  /* 0x0001ff003d3c7812 */ /* 0x000fc400078ec0ff */
[----:B------:R-:W-:Y:S02]  /*0e00*/  LOP3.LUT R64, R64, 0xf0, RZ, 0xc0, !PT ;  /* 0x000000f040407812 */ /* 0x000fe400078ec0ff */
[----:B------:R-:W-:Y:S01]  /*0e10*/  LOP3.LUT R65, R62, 0x1fe00, R61, 0xf8, !PT ;  /* 0x0001fe003e417812 */ /* 0x000fe200078ef83d */
[C---:B------:R-:W-:Y:S01]  /*0e20*/  VIADD R71, R60.reuse, 0x500 ;  /* 0x000005003c477836 */ /* 0x040fe20000000000 */
[C---:B------:R-:W-:Y:S01]  /*0e30*/  IADD3 R67, PT, PT, R60.reuse, 0x100, RZ ;  /* 0x000001003c437810 */ /* 0x040fe20007ffe0ff */
[C---:B------:R-:W-:Y:S01]  /*0e40*/  VIADD R69, R60.reuse, 0x300 ;  /* 0x000003003c457836 */ /* 0x040fe20000000000 */
[C---:B------:R-:W-:Y:S01]  /*0e50*/  IADD3 R75, PT, PT, R60.reuse, 0x900, RZ ;  /* 0x000009003c4b7810 */ /* 0x040fe20007ffe0ff */
[C---:B------:R-:W-:Y:S01]  /*0e60*/  VIADD R73, R60.reuse, 0x700 ;  /* 0x000007003c497836 */ /* 0x040fe20000000000 */
[----:B------:R-:W-:Y:S01]  /*0e70*/  LOP3.LUT R68, R65, R64, RZ, 0xfc, !PT ;  /* 0x0000004041447212 */ /* 0x000fe200078efcff */
[----:B------:R-:W-:Y:S01]  /*0e80*/  VIADD R77, R60, 0xb00 ;  /* 0x00000b003c4d7836 */ /* 0x000fe20000000000 */
[----:B------:R-:W-:Y:S01]  /*0e90*/  LOP3.LUT R71, R62, 0x3fe00, R71, 0xf8, !PT ;  /* 0x0003fe003e477812 */ /* 0x000fe200078ef847 */
[----:B------:R-:W-:Y:S01]  /*0ea0*/  VIADD R79, R60, 0xd00 ;  /* 0x00000d003c4f7836 */ /* 0x000fe20000000000 */
[----:B------:R-:W-:Y:S01]  /*0eb0*/  LOP3.LUT R67, R62, 0x3fe00, R67, 0xf8, !PT ;  /* 0x0003fe003e437812 */ /* 0x000fe200078ef843 */
[----:B------:R-:W-:Y:S01]  /*0ec0*/  VIADD R81, R60, 0xf00 ;  /* 0x00000f003c517836 */ /* 0x000fe20000000000 */
[----:B------:R-:W-:-:S02]  /*0ed0*/  LOP3.LUT R69, R62, 0x3fe00, R69, 0xf8, !PT ;  /* 0x0003fe003e457812 */ /* 0x000fc400078ef845 */
[C---:B------:R-:W-:Y:S02]  /*0ee0*/  LOP3.LUT R73, R62.reuse, 0x3fe00, R73, 0xf8, !PT ;  /* 0x0003fe003e497812 */ /* 0x040fe400078ef849 */
[C---:B------:R-:W-:Y:S02]  /*0ef0*/  LOP3.LUT R75, R62.reuse, 0x3fe00, R75, 0xf8, !PT ;  /* 0x0003fe003e4b7812 */ /* 0x040fe400078ef84b */
[C---:B------:R-:W-:Y:S02]  /*0f00*/  LOP3.LUT R77, R62.reuse, 0x3fe00, R77, 0xf8, !PT ;  /* 0x0003fe003e4d7812 */ /* 0x040fe400078ef84d */
[C---:B------:R-:W-:Y:S02]  /*0f10*/  LOP3.LUT R65, R62.reuse, 0x3fe00, R79, 0xf8, !PT ;  /* 0x0003fe003e417812 */ /* 0x040fe400078ef84f */
[----:B------:R-:W-:Y:S02]  /*0f20*/  LOP3.LUT R81, R62, 0x3fe00, R81, 0xf8, !PT ;  /* 0x0003fe003e517812 */ /* 0x000fe400078ef851 */
[----:B------:R-:W-:-:S02]  /*0f30*/  LOP3.LUT R83, R71, 0x80, R64, 0xf6, !PT ;  /* 0x0000008047537812 */ /* 0x000fc400078ef640 */
[--C-:B------:R-:W-:Y:S02]  /*0f40*/  LOP3.LUT R87, R67, 0x80, R64.reuse, 0xf6, !PT ;  /* 0x0000008043577812 */ /* 0x100fe400078ef640 */
[--C-:B------:R-:W-:Y:S02]  /*0f50*/  LOP3.LUT R79, R69, 0x80, R64.reuse, 0xf6, !PT ;  /* 0x00000080454f7812 */ /* 0x100fe400078ef640 */
[--C-:B------:R-:W-:Y:S02]  /*0f60*/  LOP3.LUT R82, R73, 0x80, R64.reuse, 0xf6, !PT ;  /* 0x0000008049527812 */ /* 0x100fe400078ef640 */
[--C-:B------:R-:W-:Y:S02]  /*0f70*/  LOP3.LUT R74, R75, 0x80, R64.reuse, 0xf6, !PT ;  /* 0x000000804b4a7812 */ /* 0x100fe400078ef640 */
[--C-:B------:R-:W-:Y:S02]  /*0f80*/  LOP3.LUT R78, R77, 0x80, R64.reuse, 0xf6, !PT ;  /* 0x000000804d4e7812 */ /* 0x100fe400078ef640 */
[----:B------:R-:W-:-:S02]  /*0f90*/  LOP3.LUT R71, R65, 0x80, R64, 0xf6, !PT ;  /* 0x0000008041477812 */ /* 0x000fc400078ef640 */
[----:B------:R-:W-:Y:S02]  /*0fa0*/  LOP3.LUT R90, R81, 0x80, R64, 0xf6, !PT ;  /* 0x00000080515a7812 */ /* 0x000fe400078ef640 */
[----:B------:R-:W-:Y:S02]  /*0fb0*/  LOP3.LUT R63, R61, 0x1ff80, RZ, 0xc0, !PT ;  /* 0x0001ff803d3f7812 */ /* 0x000fe400078ec0ff */
[----:B------:R-:W-:Y:S02]  /*0fc0*/  SHF.R.U32.HI R64, RZ, 0x5, R61 ;  /* 0x00000005ff407819 */ /* 0x000fe4000001163d */
[C---:B------:R-:W-:Y:S01]  /*0fd0*/  IADD3 R61, PT, PT, R63.reuse, 0x280, RZ ;  /* 0x000002803f3d7810 */ /* 0x040fe20007ffe0ff */
[C---:B------:R-:W-:Y:S01]  /*0fe0*/  VIADD R65, R63.reuse, 0x480 ;  /* 0x000004803f417836 */ /* 0x040fe20000000000 */
[----:B------:R-:W-:Y:S01]  /*0ff0*/  IADD3 R60, PT, PT, R64, 0x4, RZ ;  /* 0x00000004403c7810 */ /* 0x000fe20007ffe0ff */
[C---:B------:R-:W-:Y:S01]  /*1000*/  VIADD R67, R63.reuse, 0x680 ;  /* 0x000006803f437836 */ /* 0x040fe20000000000 */
[C---:B------:R-:W-:Y:S01]  /*1010*/  LOP3.LUT R66, R62.reuse, 0x3fe00, R61, 0xf8, !PT ;  /* 0x0003fe003e427812 */ /* 0x040fe200078ef83d */
[C---:B------:R-:W-:Y:S01]  /*1020*/  VIADD R69, R63.reuse, 0x880 ;  /* 0x000008803f457836 */ /* 0x040fe20000000000 */
[----:B------:R-:W-:Y:S01]  /*1030*/  LOP3.LUT R70, R62, 0x3fe00, R65, 0xf8, !PT ;  /* 0x0003fe003e467812 */ /* 0x000fe200078ef841 */
[----:B------:R-:W-:Y:S01]  /*1040*/  IMAD.SHL.U32 R61, R60, 0x20, RZ ;  /* 0x000000203c3d7824 */ /* 0x000fe200078e00ff */
[----:B------:R-:W-:Y:S01]  /*1050*/  LOP3.LUT R84, R62, 0x3fe00, R67, 0xf8, !PT ;  /* 0x0003fe003e547812 */ /* 0x000fe200078ef843 */
[----:B------:R-:W-:Y:S01]  /*1060*/  IMAD.SHL.U32 R65, R60, 0x10, RZ ;  /* 0x000000103c417824 */ /* 0x000fe200078e00ff */
[C---:B------:R-:W-:Y:S01]  /*1070*/  LOP3.LUT R72, R62.reuse, 0x3fe00, R69, 0xf8, !PT ;  /* 0x0003fe003e487812 */ /* 0x040fe200078ef845 */
[C---:B------:R-:W-:Y:S01]  /*1080*/  VIADD R73, R63.reuse, 0xa80 ;  /* 0x00000a803f497836 */ /* 0x040fe20000000000 */
[----:B------:R-:W-:Y:S01]  /*1090*/  LOP3.LUT R60, R62, 0x7ffffe00, R61, 0xf8, !PT ;  /* 0x7ffffe003e3c7812 */ /* 0x000fe200078ef83d */
[C---:B------:R-:W-:Y:S01]  /*10a0*/  VIADD R67, R63.reuse, 0xe80 ;  /* 0x00000e803f437836 */ /* 0x040fe20000000000 */
[----:B------:R-:W-:Y:S01]  /*10b0*/  IADD3 R61, PT, PT, R63, 0xc80, RZ ;  /* 0x00000c803f3d7810 */ /* 0x000fe20007ffe0ff */
[----:B------:R-:W-:Y:S01]  /*10c0*/  VIADD R64, R64, 0xc ;  /* 0x0000000c40407836 */ /* 0x000fe20000000000 */
[----:B------:R-:W-:Y:S01]  /*10d0*/  LOP3.LUT R65, R65, 0xf0, RZ, 0xc0, !PT ;  /* 0x000000f041417812 */ /* 0x000fe200078ec0ff */
[C---:B------:R-:W-:Y:S01]  /*10e0*/  VIADD R163, R63.reuse, 0x380 ;  /* 0x000003803fa37836 */ /* 0x040fe20000000000 */
[----:B------:R-:W-:Y:S01]  /*10f0*/  LOP3.LUT R80, R62, 0x3fe00, R61, 0xf8, !PT ;  /* 0x0003fe003e507812 */ /* 0x000fe200078ef83d */
[C---:B------:R-:W-:Y:S01]  /*1100*/  VIADD R81, R63.reuse, 0x580 ;  /* 0x000005803f517836 */ /* 0x040fe20000000000 */
[----:B------:R-:W-:Y:S01]  /*1110*/  LOP3.LUT R89, R60, R65, RZ, 0xfc, !PT ;  /* 0x000000413c597212 */ /* 0x000fe200078efcff */
[----:B------:R-:W-:Y:S01]  /*1120*/  VIADD R69, R63, 0xb80 ;  /* 0x00000b803f457836 */ /* 0x000fe20000000000 */
[----:B------:R-:W1:Y:S01]  /*1130*/  LDC.64 R60, c[0x0][0x380] ;  /* 0x0000e000ff3c7b82 */ /* 0x000e620000000a00 */
[----:B------:R-:W-:-:S02]  /*1140*/  LOP3.LUT R76, R62, 0x3fe00, R73, 0xf8, !PT ;  /* 0x0003fe003e4c7812 */ /* 0x000fc400078ef849 */
[----:B------:R-:W-:Y:S01]  /*1150*/  LOP3.LUT R86, R62, 0x3fe00, R67, 0xf8, !PT ;  /* 0x0003fe003e567812 */ /* 0x000fe200078ef843 */
[----:B------:R-:W-:Y:S01]  /*1160*/  VIADD R67, R63, 0x980 ;  /* 0x000009803f437836 */ /* 0x000fe20000000000 */
[-C--:B------:R-:W-:Y:S02]  /*1170*/  LOP3.LUT R75, R70, R65.reuse, RZ, 0xfc, !PT ;  /* 0x00000041464b7212 */ /* 0x080fe400078efcff */
[-C--:B------:R-:W-:Y:S02]  /*1180*/  LOP3.LUT R85, R66, R65.reuse, RZ, 0xfc, !PT ;  /* 0x0000004142557212 */ /* 0x080fe400078efcff */
[-C--:B------:R-:W-:Y:S02]  /*1190*/  LOP3.LUT R84, R84, R65.reuse, RZ, 0xfc, !PT ;  /* 0x0000004154547212 */ /* 0x080fe400078efcff */
[-C--:B------:R-:W-:Y:S02]  /*11a0*/  LOP3.LUT R73, R72, R65.reuse, RZ, 0xfc, !PT ;  /* 0x0000004148497212 */ /* 0x080fe400078efcff */
[----:B------:R-:W-:-:S02]  /*11b0*/  LOP3.LUT R77, R76, R65, RZ, 0xfc, !PT ;  /* 0x000000414c4d7212 */ /* 0x000fc400078efcff */
[-C--:B------:R-:W-:Y:S02]  /*11c0*/  LOP3.LUT R70, R80, R65.reuse, RZ, 0xfc, !PT ;  /* 0x0000004150467212 */ /* 0x080fe400078efcff */
[----:B------:R-:W-:Y:S01]  /*11d0*/  LOP3.LUT R165, R86, R65, RZ, 0xfc, !PT ;  /* 0x0000004156a57212 */ /* 0x000fe200078efcff */
[C---:B------:R-:W-:Y:S01]  /*11e0*/  VIADD R65, R63.reuse, 0xd80 ;  /* 0x00000d803f417836 */ /* 0x040fe20000000000 */
[C---:B------:R-:W-:Y:S02]  /*11f0*/  IADD3 R161, PT, PT, R63.reuse, 0x780, RZ ;  /* 0x000007803fa17810 */ /* 0x040fe40007ffe0ff */
[----:B------:R-:W-:Y:S01]  /*1200*/  IADD3 R91, PT, PT, R63, 0xf80, RZ ;  /* 0x00000f803f5b7810 */ /* 0x000fe20007ffe0ff */
[----:B------:R-:W-:Y:S01]  /*1210*/  IMAD.SHL.U32 R63, R64, 0x20, RZ ;  /* 0x00000020403f7824 */ /* 0x000fe200078e00ff */
[C---:B------:R-:W-:Y:S02]  /*1220*/  LOP3.LUT R163, R62.reuse, 0x3fe00, R163, 0xf8, !PT ;  /* 0x0003fe003ea37812 */ /* 0x040fe400078ef8a3 */
[----:B------:R-:W-:-:S02]  /*1230*/  LOP3.LUT R81, R62, 0x3fe00, R81, 0xf8, !PT ;  /* 0x0003fe003e517812 */ /* 0x000fc400078ef851 */
[C---:B------:R-:W-:Y:S02]  /*1240*/  LOP3.LUT R161, R62.reuse, 0x3fe00, R161, 0xf8, !PT ;  /* 0x0003fe003ea17812 */ /* 0x040fe400078ef8a1 */
[C---:B------:R-:W-:Y:S02]  /*1250*/  LOP3.LUT R67, R62.reuse, 0x3fe00, R67, 0xf8, !PT ;  /* 0x0003fe003e437812 */ /* 0x040fe400078ef843 */
[C---:B------:R-:W-:Y:S02]  /*1260*/  LOP3.LUT R69, R62.reuse, 0x3fe00, R69, 0xf8, !PT ;  /* 0x0003fe003e457812 */ /* 0x040fe400078ef845 */
[C---:B------:R-:W-:Y:S02]  /*1270*/  LOP3.LUT R72, R62.reuse, 0x3fe00, R65, 0xf8, !PT ;  /* 0x0003fe003e487812 */ /* 0x040fe400078ef841 */
[C---:B------:R-:W-:Y:S02]  /*1280*/  LOP3.LUT R91, R62.reuse, 0x3fe00, R91, 0xf8, !PT ;  /* 0x0003fe003e5b7812 */ /* 0x040fe400078ef85b */
[----:B------:R-:W-:Y:S01]  /*1290*/  LOP3.LUT R88, R62, 0x7ffffe00, R63, 0xf8, !PT ;  /* 0x7ffffe003e587812 */ /* 0x000fe200078ef83f */
[----:B-1----:R-:W-:-:S04]  /*12a0*/  IMAD.WIDE R62, R2, 0x2, R60 ;  /* 0x00000002023e7825 */ /* 0x002fc800078e023c */
[----:B------:R-:W-:Y:S01]  /*12b0*/  IMAD.SHL.U32 R64, R64, 0x10, RZ ;  /* 0x0000001040407824 */ /* 0x000fe200078e00ff */
[----:B0-----:R0:W2:Y:S01]  /*12c0*/  LDG.E.U16 R65, desc[UR10][R62.64] ;  /* 0x0000000a3e417981 */ /* 0x0010a2000c1e1500 */
[----:B------:R-:W1:Y:S01]  /*12d0*/  S2UR UR6, SR_CgaCtaId ;  /* 0x00000000000679c3 */ /* 0x000e620000008800 */
[----:B------:R-:W-:Y:S02]  /*12e0*/  UMOV UR5, 0x400 ;  /* 0x0000040000057882 */ /* 0x000fe40000000000 */
[----:B------:R-:W-:-:S04]  /*12f0*/  LOP3.LUT R64, R64, 0xf0, RZ, 0xc0, !PT ;  /* 0x000000f040407812 */ /* 0x000fc800078ec0ff */
[-C--:B------:R-:W-:Y:S01]  /*1300*/  LOP3.LUT R80, R161, R64.reuse, RZ, 0xfc, !PT ;  /* 0x00000040a1507212 */ /* 0x080fe200078efcff */
[--C-:B0-----:R-:W-:Y:S01]  /*1310*/  IMAD.WIDE R62, R0, 0x2, R60.reuse ;  /* 0x00000002003e7825 */ /* 0x101fe200078e023c */
[-C--:B------:R-:W-:Y:S02]  /*1320*/  LOP3.LUT R76, R67, R64.reuse, RZ, 0xfc, !PT ;  /* 0x00000040434c7212 */ /* 0x080fe400078efcff */
[-C--:B------:R-:W-:Y:S02]  /*1330*/  LOP3.LUT R86, R163, R64.reuse, RZ, 0xfc, !PT ;  /* 0x00000040a3567212 */ /* 0x080fe400078efcff */
[----:B------:R0:W3:Y:S01]  /*1340*/  LDG.E.U16 R161, desc[UR10][R62.64] ;  /* 0x0000000a3ea17981 */ /* 0x0000e2000c1e1500 */
[----:B------:R-:W-:Y:S01]  /*1350*/  IMAD.WIDE R66, R7, 0x2, R60 ;  /* 0x0000000207427825 */ /* 0x000fe200078e023c */
[-C--:B------:R-:W-:Y:S02]  /*1360*/  LOP3.LUT R88, R88, R64.reuse, RZ, 0xfc, !PT ;  /* 0x0000004058587212 */ /* 0x080fe400078efcff */
[----:B------:R-:W-:-:S02]  /*1370*/  LOP3.LUT R81, R81, R64, RZ, 0xfc, !PT ;  /* 0x0000004051517212 */ /* 0x000fc400078efcff */
[----:B------:R4:W5:Y:S01]  /*1380*/  LDG.E.U16 R163, desc[UR10][R66.64] ;  /* 0x0000000a42a37981 */ /* 0x000962000c1e1500 */
[-C--:B------:R-:W-:Y:S02]  /*1390*/  LOP3.LUT R69, R69, R64.reuse, RZ, 0xfc, !PT ;  /* 0x0000004045457212 */ /* 0x080fe400078efcff */
[-C--:B------:R-:W-:Y:S01]  /*13a0*/  LOP3.LUT R72, R72, R64.reuse, RZ, 0xfc, !PT ;  /* 0x0000004048487212 */ /* 0x080fe200078efcff */
[----:B-1----:R-:W-:Y:S01]  /*13b0*/  ULEA UR5, UR6, UR5, 0x18 ;  /* 0x0000000506057291 */ /* 0x002fe2000f8ec0ff */
[----:B0-----:R-:W-:Y:S01]  /*13c0*/  IMAD.WIDE R62, R6, 0x2, R60 ;  /* 0x00000002063e7825 */ /* 0x001fe200078e023c */
[----:B------:R-:W-:-:S04]  /*13d0*/  LOP3.LUT R91, R91, R64, RZ, 0xfc, !PT ;  /* 0x000000405b5b7212 */ /* 0x000fc800078efcff */
[----:B------:R-:W-:Y:S02]  /*13e0*/  LEA R68, R68, UR5, 0x1 ;  /* 0x0000000544447c11 */ /* 0x000fe4000f8e08ff */
[----:B------:R-:W-:-:S03]  /*13f0*/  LEA R89, R89, UR5, 0x1 ;  /* 0x0000000559597c11 */ /* 0x000fc6000f8e08ff */
[----:B--2---:R-:W-:Y:S04]  /*1400*/  STS.U16 [R68], R65 ;  /* 0x0000004144007388 */ /* 0x004fe80000000400 */
[----:B---3--:R0:W-:Y:S04]  /*1410*/  STS.U16 [R89], R161 ;  /* 0x000000a159007388 */ /* 0x0081e80000000400 */
[----:B0-----:R0:W2:Y:S01]  /*1420*/  LDG.E.U16 R161, desc[UR10][R62.64] ;  /* 0x0000000a3ea17981 */ /* 0x0010a2000c1e1500 */
[----:B------:R-:W-:Y:S01]  /*1430*/  IMAD.WIDE R64, R5, 0x2, R60 ;  /* 0x0000000205407825 */ /* 0x000fe200078e023c */
[----:B------:R-:W-:-:S02]  /*1440*/  LEA R87, R87, UR5, 0x1 ;  /* 0x0000000557577c11 */ /* 0x000fc4000f8e08ff */
[----:B------:R-:W-:Y:S01]  /*1450*/  LEA R88, R88, UR5, 0x1 ;  /* 0x0000000558587c11 */ /* 0x000fe2000f8e08ff */
[----:B----4-:R-:W-:-:S04]  /*1460*/  IMAD.WIDE R66, R3, 0x2, R60 ;  /* 0x0000000203427825 */ /* 0x010fc800078e023c */
[--C-:B0-----:R-:W-:Y:S01]  /*1470*/  IMAD.WIDE R62, R4, 0x2, R60.reuse ;  /* 0x00000002043e7825 */ /* 0x101fe200078e023c */
[----:B-----5:R0:W-:Y:S04]  /*1480*/  STS.U16 [R87], R163 ;  /* 0x000000a357007388 */ /* 0x0201e80000000400 */
[----:B------:R-:W3:Y:S04]  /*1490*/  LDG.E.U16 R65, desc[UR10][R64.64] ;  /* 0x0000000a40417981 */ /* 0x000ee8000c1e1500 */
[----:B------:R-:W4:Y:S04]  /*14a0*/  LDG.E.U16 R66, desc[UR10][R66.64] ;  /* 0x0000000a42427981 */ /* 0x000f28000c1e1500 */
[----:B0-----:R0:W5:Y:S02]  /*14b0*/  LDG.E.U16 R163, desc[UR10][R62.64] ;  /* 0x0000000a3ea37981 */ /* 0x001164000c1e1500 */
[----:B0-----:R-:W-:-:S02]  /*14c0*/  IMAD.WIDE R62, R104, 0x2, R60 ;  /* 0x00000002683e7825 */ /* 0x001fc400078e023c */
[----:B--2---:R0:W-:Y:S04]  /*14d0*/  STS.U16 [R88], R161 ;  /* 0x000000a158007388 */ /* 0x0041e80000000400 */
[----:B0-----:R0:W2:Y:S01]  /*14e0*/  LDG.E.U16 R161, desc[UR10][R62.64] ;  /* 0x0000000a3ea17981 */ /* 0x0010a2000c1e1500 */
[----:B------:R-:W-:Y:S02]  /*14f0*/  LEA R85, R85, UR5, 0x1 ;  /* 0x0000000555557c11 */ /* 0x000fe4000f8e08ff */
[----:B------:R-:W-:Y:S01]  /*1500*/  LEA R79, R79, UR5, 0x1 ;  /* 0x000000054f4f7c11 */ /* 0x000fe2000f8e08ff */
[----:B---3--:R1:W-:Y:S01]  /*1510*/  STS.U16 [R68+0x400], R65 ;  /* 0x0004004144007388 */ /* 0x0083e20000000400 */
[----:B------:R-:W-:Y:S01]  /*1520*/  LEA R86, R86, UR5, 0x1 ;  /* 0x0000000556567c11 */ /* 0x000fe2000f8e08ff */
[----:B0-----:R-:W-:-:S04]  /*1530*/  IMAD.WIDE R62, R106, 0x2, R60 ;  /* 0x000000026a3e7825 */ /* 0x001fc800078e023c */
[--C-:B-1----:R-:W-:Y:S01]  /*1540*/  IMAD.WIDE R64, R105, 0x2, R60.reuse ;  /* 0x0000000269407825 */ /* 0x102fe200078e023c */
[----:B-----5:R-:W-:Y:S04]  /*1550*/  STS.U16 [R85], R163 ;  /* 0x000000a355007388 */ /* 0x020fe80000000400 */
[----:B----4-:R-:W-:Y:S04]  /*1560*/  STS.U16 [R79], R66 ;  /* 0x000000424f007388 */ /* 0x010fe80000000400 */
[----:B------:R-:W3:Y:S04]  /*1570*/  LDG.E.U16 R65, desc[UR10][R64.64] ;  /* 0x0000000a40417981 */ /* 0x000ee8000c1e1500 */
[----:B--2---:R0:W-:Y:S04]  /*1580*/  STS.U16 [R86], R161 ;  /* 0x000000a156007388 */ /* 0x0041e80000000400 */
[----:B0-----:R0:W2:Y:S01]  /*1590*/  LDG.E.U16 R161, desc[UR10][R62.64] ;  /* 0x0000000a3ea17981 */ /* 0x0010a2000c1e1500 */
[----:B------:R-:W-:Y:S01]  /*15a0*/  IMAD.WIDE R66, R107, 0x2, R60 ;  /* 0x000000026b427825 */ /* 0x000fe200078e023c */
[----:B------:R-:W-:-:S04]  /*15b0*/  LEA R75, R75, UR5, 0x1 ;  /* 0x000000054b4b7c11 */ /* 0x000fc8000f8e08ff */
[----:B------:R-:W4:Y:S01]  /*15c0*/  LDG.E.U16 R163, desc[UR10][R66.64] ;  /* 0x0000000a42a37981 */ /* 0x000f22000c1e1500 */
[----:B0-----:R-:W-:-:S03]  /*15d0*/  IMAD.WIDE R62, R108, 0x2, R60 ;  /* 0x000000026c3e7825 */ /* 0x001fc600078e023c */
[----:B---3--:R-:W-:Y:S04]  /*15e0*/  STS.U16 [R68+0x800], R65 ;  /* 0x0008004144007388 */ /* 0x008fe80000000400 */
[----:B--2---:R0:W-:Y:S04]  /*15f0*/  STS.U16 [R75], R161 ;  /* 0x000000a14b007388 */ /* 0x0041e80000000400 */
[----:B0-----:R0:W2:Y:S01]  /*1600*/  LDG.E.U16 R161, desc[UR10][R62.64] ;  /* 0x0000000a3ea17981 */ /* 0x0010a2000c1e1500 */
[----:B------:R-:W-:Y:S01]  /*1610*/  IMAD.WIDE R64, R109, 0x2, R60 ;  /* 0x000000026d407825 */ /* 0x000fe200078e023c */
[----:B------:R-:W-:-:S05]  /*1620*/  LEA R83, R83, UR5, 0x1 ;  /* 0x0000000553537c11 */ /* 0x000fca000f8e08ff */
[----:B------:R-:W3:Y:S01]  /*1630*/  LDG.E.U16 R65, desc[UR10][R64.64] ;  /* 0x0000000a40417981 */ /* 0x000ee2000c1e1500 */
[----:B0-----:R-:W-:-:S03]  /*1640*/  IMAD.WIDE R62, R110, 0x2, R60 ;  /* 0x000000026e3e7825 */ /* 0x001fc600078e023c */
[----:B----4-:R0:W-:Y:S01]  /*1650*/  STS.U16 [R83], R163 ;  /* 0x000000a353007388 */ /* 0x0101e20000000400 */
[----:B------:R-:W-:Y:S01]  /*1660*/  LEA R81, R81, UR5, 0x1 ;  /* 0x0000000551517c11 */ /* 0x000fe2000f8e08ff */
[----:B------:R-:W-:-:S06]  /*1670*/  IMAD.WIDE R66, R111, 0x2, R60 ;  /* 0x000000026f427825 */ /* 0x000fcc00078e023c */
[----:B------:R-:W4:Y:S04]  /*1680*/  LDG.E.U16 R67, desc[UR10][R66.64] ;  /* 0x0000000a42437981 */ /* 0x000f28000c1e1500 */
[----:B0-----:R0:W5:Y:S02]  /*1690*/  LDG.E.U16 R163, desc[UR10][R62.64] ;  /* 0x0000000a3ea37981 */ /* 0x001164000c1e1500 */
[----:B0-----:R-:W-:Y:S02]  /*16a0*/  IMAD.WIDE R62, R112, 0x2, R60 ;  /* 0x00000002703e7825 */ /* 0x001fe400078e023c */
[----:B--2---:R0:W-:Y:S04]  /*16b0*/  STS.U16 [R81], R161 ;  /* 0x000000a151007388 */ /* 0x0041e80000000400 */
[----:B0-----:R0:W2:Y:S04]  /*16c0*/  LDG.E.U16 R161, desc[UR10][R62.64] ;  /* 0x0000000a3ea17981 */ /* 0x0010a8000c1e1500 */
[----:B---3--:R1:W-:Y:S01]  /*16d0*/  STS.U16 [R68+0xc00], R65 ;  /* 0x000c004144007388 */ /* 0x0083e20000000400 */
[----:B------:R-:W-:-:S02]  /*16e0*/  LEA R84, R84, UR5, 0x1 ;  /* 0x0000000554547c11 */ /* 0x000fc4000f8e08ff */
[----:B------:R-:W-:Y:S02]  /*16f0*/  LEA R82, R82, UR5, 0x1 ;  /* 0x0000000552527c11 */ /* 0x000fe4000f8e08ff */
[----:B------:R-:W-:Y:S01]  /*1700*/  LEA R80, R80, UR5, 0x1 ;  /* 0x0000000550507c11 */ /* 0x000fe2000f8e08ff */
[--C-:B-1----:R-:W-:Y:S01]  /*1710*/  IMAD.WIDE R64, R113, 0x2, R60.reuse ;  /* 0x0000000271407825 */ /* 0x102fe200078e023c */
[----:B-----5:R-:W-:Y:S03]  /*1720*/  STS.U16 [R84], R163 ;  /* 0x000000a354007388 */ /* 0x020fe60000000400 */
[--C-:B0-----:R-:W-:Y:S02]  /*1730*/  IMAD.WIDE R62, R114, 0x2, R60.reuse ;  /* 0x00000002723e7825 */ /* 0x101fe400078e023c */
[----:B------:R-:W3:Y:S04]  /*1740*/  LDG.E.U16 R65, desc[UR10][R64.64] ;  /* 0x0000000a40417981 */ /* 0x000ee8000c1e1500 */
[----:B----4-:R0:W-:Y:S02]  /*1750*/  STS.U16 [R82], R67 ;  /* 0x0000004352007388 */ /* 0x0101e40000000400 */
[----:B0-----:R-:W-:-:S05]  /*1760*/  IMAD.WIDE R66, R115, 0x2, R60 ;  /* 0x0000000273427825 */ /* 0x001fca00078e023c */
[----:B------:R-:W4:Y:S04]  /*1770*/  LDG.E.U16 R163, desc[UR10][R66.64] ;  /* 0x0000000a42a37981 */ /* 0x000f28000c1e1500 */
[----:B--2---:R0:W-:Y:S04]  /*1780*/  STS.U16 [R80], R161 ;  /* 0x000000a150007388 */ /* 0x0041e80000000400 */
[----:B0-----:R0:W2:Y:S01]  /*1790*/  LDG.E.U16 R161, desc[UR10][R62.64] ;  /* 0x0000000a3ea17981 */ /* 0x0010a2000c1e1500 */
[----:B------:R-:W-:-:S03]  /*17a0*/  LEA R73, R73, UR5, 0x1 ;  /* 0x0000000549497c11 */ /* 0x000fc6000f8e08ff */
[----:B---3--:R1:W-:Y:S01]  /*17b0*/  STS.U16 [R68+0x1000], R65 ;  /* 0x0010004144007388 */ /* 0x0083e20000000400 */
[----:B0-----:R-:W-:-:S04]  /*17c0*/  IMAD.WIDE R62, R116, 0x2, R60 ;  /* 0x00000002743e7825 */ /* 0x001fc800078e023c */
[----:B-1----:R-:W-:-:S06]  /*17d0*/  IMAD.WIDE R64, R117, 0x2, R60 ;  /* 0x0000000275407825 */ /* 0x002fcc00078e023c */
[----:B------:R-:W3:Y:S01]  /*17e0*/  LDG.E.U16 R65, desc[UR10][R64.64] ;  /* 0x0000000a40417981 */ /* 0x000ee2000c1e1500 */
[----:B------:R-:W-:-:S03]  /*17f0*/  LEA R74, R74, UR5, 0x1 ;  /* 0x000000054a4a7c11 */ /* 0x000fc6000f8e08ff */
[----:B--2---:R0:W-:Y:S04]  /*1800*/  STS.U16 [R73], R161 ;  /* 0x000000a149007388 */ /* 0x0041e80000000400 */
[----:B0-----:R0:W2:Y:S04]  /*1810*/  LDG.E.U16 R161, desc[UR10][R62.64] ;  /* 0x0000000a3ea17981 */ /* 0x0010a8000c1e1500 */
[----:B----4-:R1:W-:Y:S01]  /*1820*/  STS.U16 [R74], R163 ;  /* 0x000000a34a007388 */ /* 0x0103e20000000400 */
[----:B0-----:R-:W-:-:S05]  /*1830*/  IMAD.WIDE R62, R118, 0x2, R60 ;  /* 0x00000002763e7825 */ /* 0x001fca00078e023c */
[----:B-1----:R0:W4:Y:S01]  /*1840*/  LDG.E.U16 R163, desc[UR10][R62.64] ;  /* 0x0000000a3ea37981 */ /* 0x002122000c1e1500 */
[----:B------:R-:W-:-:S06]  /*1850*/  IMAD.WIDE R66, R119, 0x2, R60 ;  /* 0x0000000277427825 */ /* 0x000fcc00078e023c */
[----:B------:R-:W5:Y:S01]  /*1860*/  LDG.E.U16 R67, desc[UR10][R66.64] ;  /* 0x0000000a42437981 */ /* 0x000f62000c1e1500 */
[----:B------:R-:W-:Y:S01]  /*1870*/  LEA R76, R76, UR5, 0x1 ;  /* 0x000000054c4c7c11 */ /* 0x000fe2000f8e08ff */
[----:B0-----:R-:W-:Y:S01]  /*1880*/  IMAD.WIDE R62, R120, 0x2, R60 ;  /* 0x00000002783e7825 */ /* 0x001fe200078e023c */
[----:B------:R-:W-:-:S03]  /*1890*/  LEA R77, R77, UR5, 0x1 ;  /* 0x000000054d4d7c11 */ /* 0x000fc6000f8e08ff */
[----:B--2---:R0:W-:Y:S04]  /*18a0*/  STS.U16 [R76], R161 ;  /* 0x000000a14c007388 */ /* 0x0041e80000000400 */
[----:B---3--:R1:W-:Y:S04]  /*18b0*/  STS.U16 [R68+0x1400], R65 ;  /* 0x0014004144007388 */ /* 0x0083e80000000400 */
[----:B0-----:R0:W2:Y:S01]  /*18c0*/  LDG.E.U16 R161, desc[UR10][R62.64] ;  /* 0x0000000a3ea17981 */ /* 0x0010a2000c1e1500 */
[----:B-1----:R-:W-:-:S03]  /*18d0*/  IMAD.WIDE R64, R121, 0x2, R60 ;  /* 0x0000000279407825 */ /* 0x002fc600078e023c */
[----:B----4-:R1:W-:Y:S04]  /*18e0*/  STS.U16 [R77], R163 ;  /* 0x000000a34d007388 */ /* 0x0103e80000000400 */
[----:B------:R-:W3:Y:S01]  /*18f0*/  LDG.E.U16 R65, desc[UR10][R64.64] ;  /* 0x0000000a40417981 */ /* 0x000ee2000c1e1500 */
[----:B0-----:R-:W-:-:S05]  /*1900*/  IMAD.WIDE R62, R122, 0x2, R60 ;  /* 0x000000027a3e7825 */ /* 0x001fca00078e023c */
[----:B-1----:R0:W4:Y:S01]  /*1910*/  LDG.E.U16 R163, desc[UR10][R62.64] ;  /* 0x0000000a3ea37981 */ /* 0x002122000c1e1500 */
[----:B------:R-:W-:-:S05]  /*1920*/  LEA R78, R78, UR5, 0x1 ;  /* 0x000000054e4e7c11 */ /* 0x000fca000f8e08ff */
[----:B-----5:R1:W-:Y:S02]  /*1930*/  STS.U16 [R78], R67 ;  /* 0x000000434e007388 */ /* 0x0203e40000000400 */
[----:B-1----:R-:W-:-:S06]  /*1940*/  IMAD.WIDE R66, R123, 0x2, R60 ;  /* 0x000000027b427825 */ /* 0x002fcc00078e023c */
[----:B------:R-:W5:Y:S01]  /*1950*/  LDG.E.U16 R66, desc[UR10][R66.64] ;  /* 0x0000000a42427981 */ /* 0x000f62000c1e1500 */
[----:B------:R-:W-:Y:S01]  /*1960*/  LEA R69, R69, UR5, 0x1 ;  /* 0x0000000545457c11 */ /* 0x000fe2000f8e08ff */
[----:B0-----:R-:W-:Y:S01]  /*1970*/  IMAD.WIDE R62, R125, 0x2, R60 ;  /* 0x000000027d3e7825 */ /* 0x001fe200078e023c */
[----:B------:R-:W-:-:S03]  /*1980*/  LEA R70, R70, UR5, 0x1 ;  /* 0x0000000546467c11 */ /* 0x000fc6000f8e08ff */
[----:B--2---:R-:W-:Y:S04]  /*1990*/  STS.U16 [R69], R161 ;  /* 0x000000a145007388 */ /* 0x004fe80000000400 */
[----:B---3--:R0:W-:Y:S02]  /*19a0*/  STS.U16 [R68+0x1800], R65 ;  /* 0x0018004144007388 */ /* 0x0081e40000000400 */
[--C-:B0-----:R-:W-:Y:S02]  /*19b0*/  IMAD.WIDE R64, R124, 0x2, R60.reuse ;  /* 0x000000027c407825 */ /* 0x101fe400078e023c */
[----:B----4-:R0:W-:Y:S04]  /*19c0*/  STS.U16 [R70], R163 ;  /* 0x000000a346007388 */ /* 0x0101e80000000400 */
[----:B------:R1:W2:Y:S04]  /*19d0*/  LDG.E.U16 R161, desc[UR10][R64.64] ;  /* 0x0000000a40a17981 */ /* 0x0002a8000c1e1500 */
[----:B0-----:R0:W3:Y:S01]  /*19e0*/  LDG.E.U16 R163, desc[UR10][R62.64] ;  /* 0x0000000a3ea37981 */ /* 0x0010e2000c1e1500 */
[----:B------:R-:W-:Y:S01]  /*19f0*/  LEA R71, R71, UR5, 0x1 ;  /* 0x0000000547477c11 */ /* 0x000fe2000f8e08ff */
[----:B-1----:R-:W-:-:S04]  /*1a00*/  IMAD.WIDE R64, R126, 0x2, R60 ;  /* 0x000000027e407825 */ /* 0x002fc800078e023c */
[----:B-----5:R1:W-:Y:S01]  /*1a10*/  STS.U16 [R71], R66 ;  /* 0x0000004247007388 */ /* 0x0203e20000000400 */
[----:B0-----:R-:W-:-:S04]  /*1a20*/  IMAD.WIDE R62, R127, 0x2, R60 ;  /* 0x000000027f3e7825 */ /* 0x001fc800078e023c */
[----:B-1----:R-:W-:Y:S02]  /*1a30*/  IMAD.WIDE R66, R128, 0x2, R60 ;  /* 0x0000000280427825 */ /* 0x002fe400078e023c */
[----:B------:R-:W0:Y:S01]  /*1a40*/  LDC.64 R60, c[0x0][0x388] ;  /* 0x0000e200ff3c7b82 */ /* 0x000e220000000a00 */
[----:B------:R-:W-:-:S03]  /*1a50*/  LEA R72, R72, UR5, 0x1 ;  /* 0x0000000548487c11 */ /* 0x000fc6000f8e08ff */
[----:B------:R-:W4:Y:S04]  /*1a60*/  LDG.E.U16 R66, desc[UR10][R66.64] ;  /* 0x0000000a42427981 */ /* 0x000f28000c1e1500 */
[----:B--2---:R1:W-:Y:S04]  /*1a70*/  STS.U16 [R72], R161 ;  /* 0x000000a148007388 */ /* 0x0043e80000000400 */
[----:B---3--:R2:W-:Y:S04]  /*1a80*/  STS.U16 [R68+0x1c00], R163 ;  /* 0x001c00a344007388 */ /* 0x0085e80000000400 */
[----:B-1----:R0:W3:Y:S04]  /*1a90*/  LDG.E.U16 R161, desc[UR10][R64.64] ;  /* 0x0000000a40a17981 */ /* 0x0020e8000c1e1500 */
[----:B--2---:R1:W2:Y:S01]  /*1aa0*/  LDG.E.U16 R163, desc[UR10][R62.64] ;  /* 0x0000000a3ea37981 */ /* 0x0042a2000c1e1500 */
[----:B0-----:R-:W-:-:S04]  /*1ab0*/  IMAD.WIDE R64, R160, 0x2, R60 ;  /* 0x00000002a0407825 */ /* 0x001fc800078e023c */
[--C-:B-1----:R-:W-:Y:S02]  /*1ac0*/  IMAD.WIDE R62, R159, 0x2, R60.reuse ;  /* 0x000000029f3e7825 */ /* 0x102fe400078e023c */
[----:B------:R-:W5:Y:S04]  /*1ad0*/  LDG.E.U16 R65, desc[UR10][R64.64] ;  /* 0x0000000a40417981 */ /* 0x000f68000c1e1500 */
[----:B------:R-:W5:Y:S01]  /*1ae0*/  LDG.E.U16 R62, desc[UR10][R62.64] ;  /* 0x0000000a3e3e7981 */ /* 0x000f62000c1e1500 */
[----:B------:R-:W-:Y:S02]  /*1af0*/  LEA R165, R165, UR5, 0x1 ;  /* 0x00000005a5a57c11 */ /* 0x000fe4000f8e08ff */
[----:B------:R-:W-:Y:S02]  /*1b00*/  LEA R90, R90, UR5, 0x1 ;  /* 0x000000055a5a7c11 */ /* 0x000fe4000f8e08ff */
[----:B------:R-:W-:Y:S01]  /*1b10*/  LEA R91, R91, UR5, 0x1 ;  /* 0x000000055b5b7c11 */ /* 0x000fe2000f8e08ff */
[----:B---3--:R-:W-:Y:S04]  /*1b20*/  STS.U16 [R165], R161 ;  /* 0x000000a1a5007388 */ /* 0x008fe80000000400 */
[----:B--2---:R-:W-:Y:S04]  /*1b30*/  STS.U16 [R90], R163 ;  /* 0x000000a35a007388 */ /* 0x004fe80000000400 */
[----:B----4-:R0:W-:Y:S04]  /*1b40*/  STS.U16 [R91], R66 ;  /* 0x000000425b007388 */ /* 0x0101e80000000400 */
[----:B-----5:R-:W-:Y:S01]  /*1b50*/  STS.U16 [R68+0x2000], R65 ;  /* 0x0020004144007388 */ /* 0x020fe20000000400 */
[----:B0-----:R-:W-:-:S03]  /*1b60*/  IMAD.WIDE R66, R157, 0x2, R60 ;  /* 0x000000029d427825 */ /* 0x001fc600078e023c */
[----:B------:R0:W-:Y:S04]  /*1b70*/  STS.U16 [R89+0x2000], R62 ;  /* 0x0020003e59007388 */ /* 0x0001e80000000400 */
[----:B------:R1:W2:Y:S01]  /*1b80*/  LDG.E.U16 R163, desc[UR10][R66.64] ;  /* 0x0000000a42a37981 */ /* 0x0002a2000c1e1500 */
[----:B0-----:R-:W-:-:S05]  /*1b90*/  IMAD.WIDE R62, R158, 0x2, R60 ;  /* 0x000000029e3e7825 */ /* 0x001fca00078e023c */
[----:B------:R-:W3:Y:S01]  /*1ba0*/  LDG.E.U16 R89, desc[UR10][R62.64] ;  /* 0x0000000a3e597981 */ /* 0x000ee2000c1e1500 */
[----:B------:R-:W-:-:S04]  /*1bb0*/  IMAD.WIDE R64, R156, 0x2, R60 ;  /* 0x000000029c407825 */ /* 0x000fc800078e023c */
[--C-:B-1----:R-:W-:Y:S01]  /*1bc0*/  IMAD.WIDE R66, R155, 0x2, R60.reuse ;  /* 0x000000029b427825 */ /* 0x102fe200078e023c */
[----:B------:R0:W4:Y:S05]  /*1bd0*/  LDG.E.U16 R161, desc[UR10][R64.64] ;  /* 0x0000000a40a17981 */ /* 0x00012a000c1e1500 */
[----:B------:R-:W5:Y:S01]  /*1be0*/  LDG.E.U16 R66, desc[UR10][R66.64] ;  /* 0x0000000a42427981 */ /* 0x000f62000c1e1500 */
[----:B0-----:R-:W-:-:S04]  /*1bf0*/  IMAD.WIDE R64, R154, 0x2, R60 ;  /* 0x000000029a407825 */ /* 0x001fc800078e023c */
[--C-:B------:R-:W-:Y:S01]  /*1c00*/  IMAD.WIDE R62, R152, 0x2, R60.reuse ;  /* 0x00000002983e7825 */ /* 0x100fe200078e023c */
[----:B---3--:R0:W-:Y:S04]  /*1c10*/  STS.U16 [R87+0x2000], R89 ;  /* 0x0020005957007388 */ /* 0x0081e80000000400 */
[----:B--2---:R1:W-:Y:S04]  /*1c20*/  STS.U16 [R88+0x2000], R163 ;  /* 0x002000a358007388 */ /* 0x0043e80000000400 */
[----:B0-----:R-:W2:Y:S04]  /*1c30*/  LDG.E.U16 R87, desc[UR10][R62.64] ;  /* 0x0000000a3e577981 */ /* 0x001ea8000c1e1500 */
[----:B-1----:R0:W3:Y:S02]  /*1c40*/  LDG.E.U16 R88, desc[UR10][R64.64] ;  /* 0x0000000a40587981 */ /* 0x0020e4000c1e1500 */
[----:B0-----:R-:W-:-:S05]  /*1c50*/  IMAD.WIDE R64, R153, 0x2, R60 ;  /* 0x0000000299407825 */ /* 0x001fca00078e023c */
[----:B------:R0:W2:Y:S01]  /*1c60*/  LDG.E.U16 R163, desc[UR10][R64.64] ;  /* 0x0000000a40a37981 */ /* 0x0000a2000c1e1500 */
[----:B------:R-:W-:-:S03]  /*1c70*/  IMAD.WIDE R62, R151, 0x2, R60 ;  /* 0x00000002973e7825 */ /* 0x000fc600078e023c */
[----:B----4-:R-:W-:Y:S04]  /*1c80*/  STS.U16 [R68+0x2400], R161 ;  /* 0x002400a144007388 */ /* 0x010fe80000000400 */
[----:B-----5:R1:W-:Y:S01]  /*1c90*/  STS.U16 [R85+0x2000], R66 ;  /* 0x0020004255007388 */ /* 0x0203e20000000400 */
[----:B0-----:R-:W-:-:S04]  /*1ca0*/  IMAD.WIDE R64, R149, 0x2, R60 ;  /* 0x0000000295407825 */ /* 0x001fc800078e023c */
[----:B-1----:R-:W-:-:S05]  /*1cb0*/  IMAD.WIDE R66, R150, 0x2, R60 ;  /* 0x0000000296427825 */ /* 0x002fca00078e023c */
[----:B------:R0:W4:Y:S02]  /*1cc0*/  LDG.E.U16 R161, desc[UR10][R66.64] ;  /* 0x0000000a42a17981 */ /* 0x000124000c1e1500 */
[----:B0-----:R-:W-:-:S05]  /*1cd0*/  IMAD.WIDE R66, R147, 0x2, R60 ;  /* 0x0000000293427825 */ /* 0x001fca00078e023c */
[----:B------:R-:W5:Y:S04]  /*1ce0*/  LDG.E.U16 R85, desc[UR10][R66.64] ;  /* 0x0000000a42557981 */ /* 0x000f68000c1e1500 */
[----:B---3--:R0:W-:Y:S02]  /*1cf0*/  STS.U16 [R79+0x2000], R88 ;  /* 0x002000584f007388 */ /* 0x0081e40000000400 */
[--C-:B0-----:R-:W-:Y:S02]  /*1d00*/  IMAD.WIDE R88, R148, 0x2, R60.reuse ;  /* 0x0000000294587825 */ /* 0x101fe400078e023c */
[----:B------:R0:W3:Y:S04]  /*1d10*/  LDG.E.U16 R79, desc[UR10][R64.64] ;  /* 0x0000000a404f7981 */ /* 0x0000e8000c1e1500 */
[----:B--2---:R1:W-:Y:S04]  /*1d20*/  STS.U16 [R86+0x2000], R163 ;  /* 0x002000a356007388 */ /* 0x0043e80000000400 */
[----:B------:R-:W2:Y:S01]  /*1d30*/  LDG.E.U16 R89, desc[UR10][R88.64] ;  /* 0x0000000a58597981 */ /* 0x000ea2000c1e1500 */
[----:B0-----:R-:W-:-:S03]  /*1d40*/  IMAD.WIDE R64, R146, 0x2, R60 ;  /* 0x0000000292407825 */ /* 0x001fc600078e023c */
[----:B-1----:R0:W4:Y:S04]  /*1d50*/  LDG.E.U16 R163, desc[UR10][R62.64] ;  /* 0x0000000a3ea37981 */ /* 0x002128000c1e1500 */
[----:B------:R-:W5:Y:S01]  /*1d60*/  LDG.E.U16 R86, desc[UR10][R64.64] ;  /* 0x0000000a40567981 */ /* 0x000f62000c1e1500 */
[----:B0-----:R-:W-:-:S05]  /*1d70*/  IMAD.WIDE R62, R145, 0x2, R60 ;  /* 0x00000002913e7825 */ /* 0x001fca00078e023c */
[----:B------:R0:W5:Y:S04]  /*1d80*/  LDG.E.U16 R88, desc[UR10][R62.64] ;  /* 0x0000000a3e587981 */ /* 0x000168000c1e1500 */
[----:B------:R1:W-:Y:S01]  /*1d90*/  STS.U16 [R68+0x2800], R87 ;  /* 0x0028005744007388 */ /* 0x0003e20000000400 */
[----:B0-----:R-:W-:-:S05]  /*1da0*/  IMAD.WIDE R62, R144, 0x2, R60 ;  /* 0x00000002903e7825 */ /* 0x001fca00078e023c */
[----:B-1----:R0:W5:Y:S01]  /*1db0*/  LDG.E.U16 R87, desc[UR10][R62.64] ;  /* 0x0000000a3e577981 */ /* 0x002162000c1e1500 */
[----:B------:R-:W-:-:S04]  /*1dc0*/  IMAD.WIDE R64, R140, 0x2, R60 ;  /* 0x000000028c407825 */ /* 0x000fc800078e023c */
[----:B0-----:R-:W-:-:S04]  /*1dd0*/  IMAD.WIDE R62, R143, 0x2, R60 ;  /* 0x000000028f3e7825 */ /* 0x001fc800078e023c */
[--C-:B------:R-:W-:Y:S01]  /*1de0*/  IMAD.WIDE R66, R142, 0x2, R60.reuse ;  /* 0x000000028e427825 */ /* 0x100fe200078e023c */
[----:B----4-:R-:W-:Y:S04]  /*1df0*/  STS.U16 [R75+0x2000], R163 ;  /* 0x002000a34b007388 */ /* 0x010fe80000000400 */
[----:B------:R-:W-:Y:S04]  /*1e00*/  STS.U16 [R83+0x2000], R161 ;  /* 0x002000a153007388 */ /* 0x000fe80000000400 */
[----:B---3--:R-:W-:Y:S04]  /*1e10*/  STS.U16 [R81+0x2000], R79 ;  /* 0x0020004f51007388 */ /* 0x008fe80000000400 */
[----:B--2---:R-:W-:Y:S04]  /*1e20*/  STS.U16 [R68+0x2c00], R89 ;  /* 0x002c005944007388 */ /* 0x004fe80000000400 */
[----:B-----5:R0:W-:Y:S04]  /*1e30*/  STS.U16 [R84+0x2000], R85 ;  /* 0x0020005554007388 */ /* 0x0201e80000000400 */
[----:B------:R1:W-:Y:S04]  /*1e40*/  STS.U16 [R82+0x2000], R86 ;  /* 0x0020005652007388 */ /* 0x0003e80000000400 */
[----:B------:R-:W-:Y:S04]  /*1e50*/  STS.U16 [R80+0x2000], R88 ;  /* 0x0020005850007388 */ /* 0x000fe80000000400 */
[----:B0-----:R-:W2:Y:S04]  /*1e60*/  LDG.E.U16 R85, desc[UR10][R66.64] ;  /* 0x0000000a42557981 */ /* 0x001ea8000c1e1500 */
[----:B-1----:R0:W3:Y:S04]  /*1e70*/  LDG.E.U16 R86, desc[UR10][R62.64] ;  /* 0x0000000a3e567981 */ /* 0x0020e8000c1e1500 */
[----:B------:R1:W-:Y:S01]  /*1e80*/  STS.U16 [R68+0x3000], R87 ;  /* 0x0030005744007388 */ /* 0x0003e20000000400 */
[----:B0-----:R-:W-:-:S03]  /*1e90*/  IMAD.WIDE R62, R139, 0x2, R60 ;  /* 0x000000028b3e7825 */ /* 0x001fc600078e023c */
[----:B-1----:R0:W4:Y:S01]  /*1ea0*/  LDG.E.U16 R87, desc[UR10][R64.64] ;  /* 0x0000000a40577981 */ /* 0x002122000c1e1500 */
[----:B------:R-:W-:-:S03]  /*1eb0*/  IMAD.WIDE R88, R141, 0x2, R60 ;  /* 0x000000028d587825 */ /* 0x000fc600078e023c */
[----:B------:R1:W5:Y:S01]  /*1ec0*/  LDG.E.U16 R84, desc[UR10][R62.64] ;  /* 0x0000000a3e547981 */ /* 0x000362000c1e1500 */
[----:B------:R-:W-:-:S03]  /*1ed0*/  IMAD.WIDE R80, R137, 0x2, R60 ;  /* 0x0000000289507825 */ /* 0x000fc600078e023c */
[----:B------:R-:W4:Y:S01]  /*1ee0*/  LDG.E.U16 R89, desc[UR10][R88.64] ;  /* 0x0000000a58597981 */ /* 0x000f22000c1e1500 */
[----:B0-----:R-:W-:-:S03]  /*1ef0*/  IMAD.WIDE R64, R138, 0x2, R60 ;  /* 0x000000028a407825 */ /* 0x001fc600078e023c */
[----:B------:R-:W5:Y:S01]  /*1f00*/  LDG.E.U16 R80, desc[UR10][R80.64] ;  /* 0x0000000a50507981 */ /* 0x000f62000c1e1500 */
[----:B-1----:R-:W-:-:S03]  /*1f10*/  IMAD.WIDE R62, R136, 0x2, R60 ;  /* 0x00000002883e7825 */ /* 0x002fc600078e023c */
[----:B------:R0:W5:Y:S01]  /*1f20*/  LDG.E.U16 R83, desc[UR10][R64.64] ;  /* 0x0000000a40537981 */ /* 0x000162000c1e1500 */
[----:B------:R-:W-:-:S03]  /*1f30*/  IMAD.WIDE R66, R135, 0x2, R60 ;  /* 0x0000000287427825 */ /* 0x000fc600078e023c */
[----:B------:R1:W5:Y:S04]  /*1f40*/  LDG.E.U16 R75, desc[UR10][R62.64] ;  /* 0x0000000a3e4b7981 */ /* 0x000368000c1e1500 */
[----:B------:R1:W5:Y:S01]  /*1f50*/  LDG.E.U16 R79, desc[UR10][R66.64] ;  /* 0x0000000a424f7981 */ /* 0x000362000c1e1500 */
[----:B0-----:R-:W-:-:S04]  /*1f60*/  IMAD.WIDE R64, R134, 0x2, R60 ;  /* 0x0000000286407825 */ /* 0x001fc800078e023c */
[--C-:B-1----:R-:W-:Y:S01]  /*1f70*/  IMAD.WIDE R62, R133, 0x2, R60.reuse ;  /* 0x00000002853e7825 */ /* 0x102fe200078e023c */
[----:B------:R0:W5:Y:S03]  /*1f80*/  LDG.E.U16 R82, desc[UR10][R64.64] ;  /* 0x0000000a40527981 */ /* 0x000166000c1e1500 */
[--C-:B------:R-:W-:Y:S01]  /*1f90*/  IMAD.WIDE R66, R132, 0x2, R60.reuse ;  /* 0x0000000284427825 */ /* 0x100fe200078e023c */
[----:B------:R1:W5:Y:S04]  /*1fa0*/  LDG.E.U16 R81, desc[UR10][R62.64] ;  /* 0x0000000a3e517981 */ /* 0x000368000c1e1500 */
[----:B------:R-:W5:Y:S01]  /*1fb0*/  LDG.E.U16 R88, desc[UR10][R66.64] ;  /* 0x0000000a42587981 */ /* 0x000f62000c1e1500 */
[----:B0-----:R-:W-:-:S04]  /*1fc0*/  IMAD.WIDE R64, R131, 0x2, R60 ;  /* 0x0000000283407825 */ /* 0x001fc800078e023c */
[--C-:B-1----:R-:W-:Y:S02]  /*1fd0*/  IMAD.WIDE R62, R130, 0x2, R60.reuse ;  /* 0x00000002823e7825 */ /* 0x102fe400078e023c */
[----:B------:R0:W5:Y:S02]  /*1fe0*/  LDG.E.U16 R64, desc[UR10][R64.64] ;  /* 0x0000000a40407981 */ /* 0x000164000c1e1500 */
[----:B------:R-:W-:Y:S02]  /*1ff0*/  IMAD.WIDE R60, R129, 0x2, R60 ;  /* 0x00000002813c7825 */ /* 0x000fe400078e023c */
[----:B------:R-:W5:Y:S04]  /*2000*/  LDG.E.U16 R63, desc[UR10][R62.64] ;  /* 0x0000000a3e3f7981 */ /* 0x000f68000c1e1500 */
[----:B------:R1:W5:Y:S01]  /*2010*/  LDG.E.U16 R60, desc[UR10][R60.64] ;  /* 0x0000000a3c3c7981 */ /* 0x000362000c1e1500 */
[----:B------:R-:W0:Y:S01]  /*2020*/  S2R R161, SR_LANEID ;  /* 0x0000000000a17919 */ /* 0x000e220000000000 */
[----:B------:R-:W-:-:S02]  /*2030*/  LEA R162, R162, UR5, 0xc ;  /* 0x00000005a2a27c11 */ /* 0x000fc4000f8e60ff */
[----:B------:R-:W-:Y:S02]  /*2040*/  LEA R164, R164, UR5, 0xc ;  /* 0x00000005a4a47c11 */ /* 0x000fe4000f8e60ff */
[--C-:B0-----:R-:W-:Y:S02]  /*2050*/  SHF.R.U32.HI R65, RZ, 0x3, R161.reuse ;  /* 0x00000003ff417819 */ /* 0x101fe400000116a1 */
[----:B------:R-:W-:Y:S02]  /*2060*/  SHF.R.U32.HI R67, RZ, 0x4, R161 ;  /* 0x00000004ff437819 */ /* 0x000fe400000116a1 */
[----:B------:R-:W-:Y:S01]  /*2070*/  LOP3.LUT R66, R161, 0x7, RZ, 0xc0, !PT ;  /* 0x00000007a1427812 */ /* 0x000fe200078ec0ff */
[C---:B------:R-:W-:Y:S01]  /*2080*/  IMAD.SHL.U32 R163, R65.reuse, 0x8, RZ ;  /* 0x0000000841a37824 */ /* 0x040fe200078e00ff */
[----:B-1----:R-:W-:Y:S01]  /*2090*/  SHF.L.U32 R61, R65, 0x3, RZ ;  /* 0x00000003413d7819 */ /* 0x002fe200000006ff */
[----:B------:R-:W-:-:S03]  /*20a0*/  IMAD.SHL.U32 R161, R67, 0x8, RZ ;  /* 0x0000000843a17824 */ /* 0x000fc600078e00ff */
[--C-:B------:R-:W-:Y:S01]  /*20b0*/  LOP3.LUT R62, R61, 0x8, R66.reuse, 0xe2, !PT ;  /* 0x000000083d3e7812 */ /* 0x100fe200078ee242 */
[----:B------:R-:W-:Y:S01]  /*20c0*/  IMAD R66, R67, 0x8, R66 ;  /* 0x0000000843427824 */ /* 0x000fe200078e0242 */
[----:B------:R-:W-:Y:S02]  /*20d0*/  LOP3.LUT R163, R163, 0x8, RZ, 0xe2, !PT ;  /* 0x00000008a3a37812 */ /* 0x000fe400078ee2ff */
[----:B------:R-:W-:Y:S01]  /*20e0*/  LEA R161, R62, R161, 0x4 ;  /* 0x000000a13ea17211 */ /* 0x000fe200078e20ff */
[----:B------:R-:W-:Y:S02]  /*20f0*/  VIADD R62, R162, 0x400 ;  /* 0x00000400a23e7836 */ /* 0x000fe40000000000 */
[----:B------:R-:W-:Y:S01]  /*2100*/  IMAD R163, R66, 0x10, R163 ;  /* 0x0000001042a37824 */ /* 0x000fe200078e02a3 */
[----:B------:R-:W-:Y:S01]  /*2110*/  IADD3 R66, PT, PT, R162, 0x800, RZ ;  /* 0x00000800a2427810 */ /* 0x000fe20007ffe0ff */
[----:B---3--:R-:W-:Y:S04]  /*2120*/  STS.U16 [R73+0x2000], R86 ;  /* 0x0020005649007388 */ /* 0x008fe80000000400 */
[----:B--2---:R0:W-:Y:S04]  /*2130*/  STS.U16 [R74+0x2000], R85 ;  /* 0x002000554a007388 */ /* 0x0041e80000000400 */
[----:B----4-:R-:W-:Y:S04]  /*2140*/  STS.U16 [R76+0x2000], R89 ;  /* 0x002000594c007388 */ /* 0x010fe80000000400 */
[----:B------:R-:W-:Y:S04]  /*2150*/  STS.U16 [R68+0x3400], R87 ;  /* 0x0034005744007388 */ /* 0x000fe80000000400 */
[----:B-----5:R-:W-:Y:S04]  /*2160*/  STS.U16 [R77+0x2000], R84 ;  /* 0x002000544d007388 */ /* 0x020fe80000000400 */
[----:B------:R-:W-:Y:S04]  /*2170*/  STS.U16 [R78+0x2000], R83 ;  /* 0x002000534e007388 */ /* 0x000fe80000000400 */
[----:B------:R-:W-:Y:S04]  /*2180*/  STS.U16 [R69+0x2000], R80 ;  /* 0x0020005045007388 */ /* 0x000fe80000000400 */
[----:B------:R-:W-:Y:S04]  /*2190*/  STS.U16 [R68+0x3800], R75 ;  /* 0x0038004b44007388 */ /* 0x000fe80000000400 */
[----:B------:R1:W-:Y:S04]  /*21a0*/  STS.U16 [R70+0x2000], R79 ;  /* 0x0020004f46007388 */ /* 0x0003e80000000400 */
[----:B------:R-:W-:Y:S04]  /*21b0*/  STS.U16 [R71+0x2000], R82 ;  /* 0x0020005247007388 */ /* 0x000fe80000000400 */
[----:B------:R-:W-:Y:S04]  /*21c0*/  STS.U16 [R72+0x2000], R81 ;  /* 0x0020005148007388 */ /* 0x000fe80000000400 */
[----:B------:R-:W-:Y:S04]  /*21d0*/  STS.U16 [R68+0x3c00], R88 ;  /* 0x003c005844007388 */ /* 0x000fe80000000400 */
[----:B------:R-:W-:Y:S04]  /*21e0*/  STS.U16 [R165+0x2000], R64 ;  /* 0x00200040a5007388 */ /* 0x000fe80000000400 */
[----:B------:R-:W-:Y:S04]  /*21f0*/  STS.U16 [R90+0x2000], R63 ;  /* 0x0020003f5a007388 */ /* 0x000fe80000000400 */
[----:B------:R-:W-:Y:S01]  /*2200*/  STS.U16 [R91+0x2000], R60 ;  /* 0x0020003c5b007388 */ /* 0x000fe20000000400 */
[----:B0-----:R-:W-:-:S02]  /*2210*/  VIADD R74, R164, 0x2000 ;  /* 0x00002000a44a7836 */ /* 0x001fc40000000000 */
[----:B-1----:R-:W-:Y:S01]  /*2220*/  VIADD R70, R162, 0xc00 ;  /* 0x00000c00a2467836 */ /* 0x002fe20000000000 */
[----:B------:R-:W-:Y:S01]  /*2230*/  LEA R80, R161, R62, 0x1 ;  /* 0x0000003ea1507211 */ /* 0x000fe200078e08ff */
[----:B------:R-:W-:Y:S01]  /*2240*/  BAR.SYNC.DEFER_BLOCKING 0x0 ;  /* 0x0000000000007b1d */ /* 0x000fe20000010000 */
[----:B------:R-:W-:Y:S02]  /*2250*/  IMAD.U32 R65, R163, 0x2, R74 ;  /* 0x00000002a3417824 */ /* 0x000fe400078e004a */
[C---:B------:R-:W-:Y:S02]  /*2260*/  IMAD.U32 R84, R161.reuse, 0x2, R162 ;  /* 0x00000002a1547824 */ /* 0x040fe400078e00a2 */
[C---:B------:R-:W-:Y:S02]  /*2270*/  IMAD.U32 R76, R161.reuse, 0x2, R66 ;  /* 0x00000002a14c7824 */ /* 0x040fe400078e0042 */
[----:B------:R-:W-:Y:S02]  /*2280*/  IMAD.U32 R61, R161, 0x2, R70 ;  /* 0x00000002a13d7824 */ /* 0x000fe400078e0046 */
[----:B------:R-:W-:Y:S04]  /*2290*/  LDSM.16.M88.4 R84, [R84] ;  /* 0x000000005454783b */ /* 0x000fe80000000200 */
[----:B------:R-:W0:Y:S04]  /*22a0*/  LDSM.16.M88.4 R64, [R65] ;  /* 0x000000004140783b */ /* 0x000e280000000200 */
[----:B------:R-:W1:Y:S04]  /*22b0*/  LDSM.16.M88.4 R80, [R80] ;  /* 0x000000005050783b */ /* 0x000e680000000200 */
[----:B------:R-:W2:Y:S04]  /*22c0*/  LDSM.16.M88.4 R76, [R76] ;  /* 0x000000004c4c783b */ /* 0x000ea80000000200 */
[----:B------:R-:W3:Y:S01]  /*22d0*/  LDSM.16.M88.4 R60, [R61] ;  /* 0x000000003d3c783b */ /* 0x000ee20000000200 */
[-C--:B0-----:R-:W-:Y:S08]  /*22e0*/  HMMA.16816.F16 R32, R84, R64.reuse, R32 ;  /* 0x000000405420723c */ /* 0x081ff00000000820 */
[-C--:B-1----:R-:W-:Y:S08]  /*22f0*/  HMMA.16816.F16 R18, R80, R64.reuse, R18 ;  /* 0x000000405012723c */ /* 0x082ff00000000812 */
[-C--:B--2---:R-:W-:Y:S08]  /*2300*/  HMMA.16816.F16 R14, R76, R64.reuse, R14 ;  /* 0x000000404c0e723c */ /* 0x084ff0000000080e */
[----:B---3--:R-:W-:Y:S01]  /*2310*/  HMMA.16816.F16 R10, R60, R64, R10 ;  /* 0x000000403c0a723c */ /* 0x008fe2000000080a */
[----:B------:R-:W-:-:S04]  /*2320*/  VIADD R64, R164, 0x2400 ;  /* 0x00002400a4407836 */ /* 0x000fc80000000000 */
[C---:B------:R-:W-:Y:S02]  /*2330*/  IMAD.U32 R72, R163.reuse, 0x2, R64 ;  /* 0x00000002a3487824 */ /* 0x040fe400078e0040 */
[----:B------:R-:W-:Y:S01]  /*2340*/  VIADD R64, R164, 0x2c00 ;  /* 0x00002c00a4407836 */ /* 0x000fe20000000000 */
[-C--:B------:R-:W-:Y:S03]  /*2350*/  HMMA.16816.F16 R30, R84, R66.reuse, R30 ;  /* 0x00000042541e723c */ /* 0x080fe6000000081e */
[----:B------:R-:W0:Y:S05]  /*2360*/  LDSM.16.M88.4 R72, [R72] ;  /* 0x000000004848783b */ /* 0x000e2a0000000200 */
[----:B------:R-:W-:Y:S01]  /*2370*/  HMMA.16816.F16 R16, R80, R66, R16 ;  /* 0x000000425010723c */ /* 0x000fe20000000810 */
[----:B------:R-:W-:-:S07]  /*2380*/  LEA R64, R163, R64, 0x1 ;  /* 0x00000040a3407211 */ /* 0x000fce00078e08ff */
[-C--:B------:R-:W-:Y:S08]  /*2390*/  HMMA.16816.F16 R12, R76, R66.reuse, R12 ;  /* 0x000000424c0c723c */ /* 0x080ff0000000080c */
[----:B------:R-:W-:Y:S01]  /*23a0*/  HMMA.16816.F16 R8, R60, R66, R8 ;  /* 0x000000423c08723c */ /* 0x000fe20000000808 */
[----:B------:R-:W-:-:S05]  /*23b0*/  IADD3 R66, PT, PT, R164, 0x2800, RZ ;  /* 0x00002800a4427810 */ /* 0x000fca0007ffe0ff */
[----:B------:R-:W-:Y:S02]  /*23c0*/  IMAD.U32 R68, R163, 0x2, R66 ;  /* 0x00000002a3447824 */ /* 0x000fe400078e0042 */
[----:B------:R-:W1:Y:S04]  /*23d0*/  LDSM.16.M88.4 R64, [R64] ;  /* 0x000000004040783b */ /* 0x000e680000000200 */
[----:B------:R-:W2:Y:S01]  /*23e0*/  LDSM.16.M88.4 R68, [R68] ;  /* 0x000000004444783b */ /* 0x000ea20000000200 */
[C---:B0-----:R-:W-:Y:S08]  /*23f0*/  HMMA.16816.F16 R28, R84.reuse, R72, R28 ;  /* 0x00000048541c723c */ /* 0x041ff0000000081c */
[----:B------:R-:W-:Y:S08]  /*2400*/  HMMA.16816.F16 R26, R84, R74, R26 ;  /* 0x0000004a541a723c */ /* 0x000ff0000000081a */
[-C--:B------:R-:W-:Y:S08]  /*2410*/  HMMA.16816.F16 R42, R80, R72.reuse, R42 ;  /* 0x00000048502a723c */ /* 0x080ff0000000082a */
[----:B------:R-:W-:Y:S08]  /*2420*/  HMMA.16816.F16 R54, R76, R72, R54 ;  /* 0x000000484c36723c */ /* 0x000ff00000000836 */
[C---:B-1----:R-:W-:Y:S08]  /*2430*/  HMMA.16816.F16 R20, R84.reuse, R64, R20 ;  /* 0x000000405414723c */ /* 0x042ff00000000814 */
[C---:B--2---:R-:W-:Y:S08]  /*2440*/  HMMA.16816.F16 R24, R84.reuse, R68, R24 ;  /* 0x000000445418723c */ /* 0x044ff00000000818 */
[C---:B------:R-:W-:Y:S08]  /*2450*/  HMMA.16816.F16 R22, R84.reuse, R70, R22 ;  /* 0x000000465416723c */ /* 0x040ff00000000816 */
[-C--:B------:R-:W-:Y:S08]  /*2460*/  HMMA.16816.F16 R44, R84, R66.reuse, R44 ;  /* 0x00000042542c723c */ /* 0x080ff0000000082c */
[----:B------:R-:W-:Y:S01]  /*2470*/  HMMA.16816.F16 R90, R76, R66, R58 ;  /* 0x000000424c5a723c */ /* 0x000fe2000000083a */
[----:B------:R-:W-:-:S07]  /*2480*/  VIADD R58, R164, 0x2a00 ;  /* 0x00002a00a43a7836 */ /* 0x000fce0000000000 */
[----:B------:R-:W-:Y:S01]  /*2490*/  HMMA.16816.F16 R84, R80, R66, R56 ;  /* 0x000000425054723c */ /* 0x000fe20000000838 */
[----:B------:R-:W-:-:S07]  /*24a0*/  VIADD R56, R164, 0x2600 ;  /* 0x00002600a4387836 */ /* 0x000fce0000000000 */
[C---:B------:R-:W-:Y:S08]  /*24b0*/  HMMA.16816.F16 R38, R80.reuse, R68, R38 ;  /* 0x000000445026723c */ /* 0x040ff00000000826 */
[----:B------:R-:W-:Y:S08]  /*24c0*/  HMMA.16816.F16 R34, R80, R64, R34 ;  /* 0x000000405022723c */ /* 0x000ff00000000822 */
[----:B------:R-:W-:Y:S01]  /*24d0*/  HMMA.16816.F16 R86, R76, R68, R50 ;  /* 0x000000444c56723c */ /* 0x000fe20000000832 */
[----:B------:R-:W-:-:S07]  /*24e0*/  VIADD R50, R164, 0x2200 ;  /* 0x00002200a4327836 */ /* 0x000fce0000000000 */
[----:B------:R-:W-:Y:S08]  /*24f0*/  HMMA.16816.F16 R46, R76, R64, R46 ;  /* 0x000000404c2e723c */ /* 0x000ff0000000082e */
[----:B------:R-:W-:Y:S01]  /*2500*/  HMMA.16816.F16 R92, R60, R72, R92 ;  /* 0x000000483c5c723c */ /* 0x000fe2000000085c */
[----:B------:R-:W-:-:S07]  /*2510*/  IADD3 R72, PT, PT, R164, 0x2e00, RZ ;  /* 0x00002e00a4487810 */ /* 0x000fce0007ffe0ff */
[----:B------:R-:W-:Y:S01]  /*2520*/  HMMA.16816.F16 R96, R60, R68, R96 ;  /* 0x000000443c60723c */ /* 0x000fe20000000860 */
[----:B------:R-:W-:Y:S02]  /*2530*/  LEA R68, R163, R58, 0x1 ;  /* 0x0000003aa3447211 */ /* 0x000fe400078e08ff */
[----:B------:R-:W-:-:S05]  /*2540*/  IADD3 R58, PT, PT, R162, 0xa00, RZ ;  /* 0x00000a00a23a7810 */ /* 0x000fca0007ffe0ff */
[----:B------:R-:W-:Y:S01]  /*2550*/  HMMA.16816.F16 R100, R60, R64, R100 ;  /* 0x000000403c64723c */ /* 0x000fe20000000864 */
[----:B------:R-:W-:Y:S02]  /*2560*/  IMAD.U32 R64, R163, 0x2, R56 ;  /* 0x00000002a3407824 */ /* 0x000fe400078e0038 */
[----:B------:R-:W-:-:S05]  /*2570*/  VIADD R56, R162, 0x600 ;  /* 0x00000600a2387836 */ /* 0x000fca0000000000 */
[----:B------:R-:W-:Y:S01]  /*2580*/  HMMA.16816.F16 R88, R76, R70, R48 ;  /* 0x000000464c58723c */ /* 0x000fe20000000830 */
[C---:B------:R-:W-:Y:S02]  /*2590*/  VIADD R48, R162.reuse, 0x200 ;  /* 0x00000200a2307836 */ /* 0x040fe40000000000 */
[----:B------:R-:W-:Y:S02]  /*25a0*/  VIADD R162, R162, 0xe00 ;  /* 0x00000e00a2a27836 */ /* 0x000fe40000000000 */
[----:B------:R-:W-:Y:S02]  /*25b0*/  IMAD.U32 R72, R163, 0x2, R72 ;  /* 0x00000002a3487824 */ /* 0x000fe400078e0048 */
[----:B------:R-:W-:Y:S01]  /*25c0*/  IMAD.U32 R56, R161, 0x2, R56 ;  /* 0x00000002a1387824 */ /* 0x000fe200078e0038 */
[----:B------:R-:W-:Y:S01]  /*25d0*/  HMMA.16816.F16 R40, R80, R74, R40 ;  /* 0x0000004a5028723c */ /* 0x000fe20000000828 */
[----:B------:R-:W-:Y:S02]  /*25e0*/  IMAD.U32 R164, R163, 0x2, R50 ;  /* 0x00000002a3a47824 */ /* 0x000fe400078e0032 */
[----:B------:R-:W-:-:S05]  /*25f0*/  IMAD.U32 R48, R161, 0x2, R48 ;  /* 0x00000002a1307824 */ /* 0x000fca00078e0030 */
[----:B------:R-:W-:Y:S01]  /*2600*/  HMMA.16816.F16 R36, R80, R70, R36 ;  /* 0x000000465024723c */ /* 0x000fe20000000824 */
[C---:B------:R-:W-:Y:S01]  /*2610*/  LEA R80, R161.reuse, R162, 0x1 ;  /* 0x000000a2a1507211 */ /* 0x040fe200078e08ff */
[----:B------:R-:W-:Y:S05]  /*2620*/  LDSM.16.M88.4 R48, [R48] ;  /* 0x000000003030783b */ /* 0x000fea0000000200 */
[----:B------:R-:W-:Y:S01]  /*2630*/  LDSM.16.M88.4 R80, [R80] ;  /* 0x000000005050783b */ /* 0x000fe20000000200 */
[-C--:B------:R-:W-:Y:S01]  /*2640*/  HMMA.16816.F16 R52, R76, R74.reuse, R52 ;  /* 0x0000004a4c34723c */ /* 0x080fe20000000834 */
[----:B------:R-:W-:Y:S02]  /*2650*/  IMAD.U32 R76, R161, 0x2, R58 ;  /* 0x00000002a14c7824 */ /* 0x000fe400078e003a */
[----:B------:R-:W-:Y:S04]  /*2660*/  LDSM.16.M88.4 R56, [R56] ;  /* 0x000000003838783b */ /* 0x000fe80000000200 */
[----:B------:R-:W-:Y:S01]  /*2670*/  LDSM.16.M88.4 R76, [R76] ;  /* 0x000000004c4c783b */ /* 0x000fe20000000200 */
[C---:B------:R-:W-:Y:S03]  /*2680*/  HMMA.16816.F16 R94, R60.reuse, R74, R94 ;  /* 0x0000004a3c5e723c */ /* 0x040fe6000000085e */
[----:B------:R-:W0:Y:S05]  /*2690*/  LDSM.16.M88.4 R72, [R72] ;  /* 0x000000004848783b */ /* 0x000e2a0000000200 */
[C---:B------:R-:W-:Y:S01]  /*26a0*/  HMMA.16816.F16 R98, R60.reuse, R70, R98 ;  /* 0x000000463c62723c */ /* 0x040fe20000000862 */
[----:B------:R-:W1:Y:S07]  /*26b0*/  LDSM.16.M88.4 R68, [R68] ;  /* 0x000000004444783b */ /* 0x000e6e0000000200 */
[----:B------:R-:W-:Y:S01]  /*26c0*/  HMMA.16816.F16 R102, R60, R66, R102 ;  /* 0x000000423c66723c */ /* 0x000fe20000000866 */
[----:B------:R-:W2:Y:S04]  /*26d0*/  LDSM.16.M88.4 R60, [R164] ;  /* 0x00000000a43c783b */ /* 0x000ea80000000200 */
[----:B------:R-:W3:Y:S01]  /*26e0*/  LDSM.16.M88.4 R64, [R64] ;  /* 0x000000004040783b */ /* 0x000ee20000000200 */
[----:B------:R-:W-:-:S04]  /*26f0*/  UIADD3 UR4, UPT, UPT, UR4, 0x1, URZ ;  /* 0x0000000104047890 */ /* 0x000fc8000fffe0ff */
[----:B------:R-:W-:Y:S01]  /*2700*/  UISETP.NE.AND UP0, UPT, UR4, URZ, UPT ;  /* 0x000000ff0400728c */ /* 0x000fe2000bf05270 */
[C---:B0-----:R-:W-:Y:S08]  /*2710*/  HMMA.16816.F16 R34, R56.reuse, R72, R34 ;  /* 0x000000483822723c */ /* 0x041ff00000000822 */
[C---:B-1----:R-:W-:Y:S08]  /*2720*/  HMMA.16816.F16 R38, R56.reuse, R68, R38 ;  /* 0x000000443826723c */ /* 0x042ff00000000826 */
[C---:B--2---:R-:W-:Y:S08]  /*2730*/  HMMA.16816.F16 R18, R56.reuse, R60, R18 ;  /* 0x0000003c3812723c */ /* 0x044ff00000000812 */
[C---:B------:R-:W-:Y:S08]  /*2740*/  HMMA.16816.F16 R16, R56.reuse, R62, R16 ;  /* 0x0000003e3810723c */ /* 0x040ff00000000810 */
[C---:B---3--:R-:W-:Y:S08]  /*2750*/  HMMA.16816.F16 R42, R56.reuse, R64, R42 ;  /* 0x00000040382a723c */ /* 0x048ff0000000082a */
[C---:B------:R-:W-:Y:S08]  /*2760*/  HMMA.16816.F16 R40, R56.reuse, R66, R40 ;  /* 0x000000423828723c */ /* 0x040ff00000000828 */
[----:B------:R-:W-:Y:S08]  /*2770*/  HMMA.16816.F16 R36, R56, R70, R36 ;  /* 0x000000463824723c */ /* 0x000ff00000000824 */
[C---:B------:R-:W-:Y:S08]  /*2780*/  HMMA.16816.F16 R32, R48.reuse, R60, R32 ;  /* 0x0000003c3020723c */ /* 0x040ff00000000820 */
[C---:B------:R-:W-:Y:S08]  /*2790*/  HMMA.16816.F16 R30, R48.reuse, R62, R30 ;  /* 0x0000003e301e723c */ /* 0x040ff0000000081e */
[C---:B------:R-:W-:Y:S08]  /*27a0*/  HMMA.16816.F16 R28, R48.reuse, R64, R28 ;  /* 0x00000040301c723c */ /* 0x040ff0000000081c */
[C---:B------:R-:W-:Y:S08]  /*27b0*/  HMMA.16816.F16 R26, R48.reuse, R66, R26 ;  /* 0x00000042301a723c */ /* 0x040ff0000000081a */
[C---:B------:R-:W-:Y:S08]  /*27c0*/  HMMA.16816.F16 R24, R48.reuse, R68, R24 ;  /* 0x000000443018723c */ /* 0x040ff00000000818 */
[C---:B------:R-:W-:Y:S08]  /*27d0*/  HMMA.16816.F16 R22, R48.reuse, R70, R22 ;  /* 0x000000463016723c */ /* 0x040ff00000000816 */
[C---:B------:R-:W-:Y:S08]  /*27e0*/  HMMA.16816.F16 R20, R48.reuse, R72, R20 ;  /* 0x000000483014723c */ /* 0x040ff00000000814 */
[-C--:B------:R-:W-:Y:S08]  /*27f0*/  HMMA.16816.F16 R44, R48, R74.reuse, R44 ;  /* 0x0000004a302c723c */ /* 0x080ff0000000082c */
        /* <DEDUP_REMOVED lines=16> */
[----:B------:R-:W-:Y:S01]  /*2900*/  HMMA.16816.F16 R102, R80, R74, R102 ;  /* 0x0000004a5066723c */ /* 0x000fe20000000866 */
        /* <DEDUP_REMOVED lines=33> */
[----:B------:R-:W-:Y:S02]  /*2b20*/  VIADD R106, R106, 0x20 ;  /* 0x000000206a6a7836 */ /* 0x000fe40000000000 */
[----:B------:R-:W-:Y:S02]  /*2b30*/  VIADD R104, R104, 0x20 ;  /* 0x0000002068687836 */ /* 0x000fe40000000000 */
[----:B------:R-:W-:Y:S02]  /*2b40*/  VIADD R3, R3, 0x20 ;  /* 0x0000002003037836 */ /* 0x000fe40000000000 */
[----:B------:R-:W-:Y:S02]  /*2b50*/  VIADD R4, R4, 0x20 ;  /* 0x0000002004047836 */ /* 0x000fe40000000000 */
[----:B------:R-:W-:Y:S02]  /*2b60*/  VIADD R6, R6, 0x20 ;  /* 0x0000002006067836 */ /* 0x000fe40000000000 */
        /* <DEDUP_REMOVED lines=25> */
[----:B------:R-:W-:Y:S01]  /*2d00*/  VIADD R130, R130, 0x20 ;  /* 0x0000002082827836 */ /* 0x000fe20000000000 */
[----:B------:R-:W-:Y:S06]  /*2d10*/  BRA.U UP0, `(.L_x_1) ;  /* 0xffffffe100047547 */ /* 0x000fec000b83ffff */
.L_x_0:
[----:B------:R-:W1:Y:S01]  /*2d20*/  S2R R7, SR_TID.Y ;  /* 0x0000000000077919 */ /* 0x000e620000002200 */
[----:B------:R-:W2:Y:S01]  /*2d30*/  S2UR UR5, SR_CgaCtaId ;  /* 0x00000000000579c3 */ /* 0x000ea20000008800 */
[----:B------:R-:W-:Y:S01]  /*2d40*/  UMOV UR4, 0x400 ;  /* 0x0000040000047882 */ /* 0x000fe20000000000 */
[----:B------:R-:W1:Y:S01]  /*2d50*/  S2R R82, SR_TID.Z ;  /* 0x0000000000527919 */ /* 0x000e620000002300 */
[----:B------:R-:W3:Y:S05]  /*2d60*/  S2R R3, SR_LANEID ;  /* 0x0000000000037919 */ /* 0x000eea0000000000 */
[----:B------:R-:W4:Y:S01]  /*2d70*/  S2UR UR14, SR_CTAID.Y ;  /* 0x00000000000e79c3 */ /* 0x000f220000002600 */
[----:B--2---:R-:W-:-:S03]  /*2d80*/  ULEA UR9, UR5, UR4, 0x18 ;  /* 0x0000000405097291 */ /* 0x004fc6000f8ec0ff */
[----:B------:R-:W-:Y:S01]  /*2d90*/  UMOV UR4, URZ ;  /* 0x000000ff00047c82 */ /* 0x000fe20008000000 */
[----:B-1----:R-:W-:-:S04]  /*2da0*/  IMAD R0, R82, 0x8, R7 ;  /* 0x0000000852007824 */ /* 0x002fc800078e0207 */
[----:B------:R-:W-:Y:S01]  /*2db0*/  IMAD.SHL.U32 R0, R0, 0x400, RZ ;  /* 0x0000040000007824 */ /* 0x000fe200078e00ff */
[----:B---3--:R-:W-:Y:S02]  /*2dc0*/  SHF.R.U32.HI R2, RZ, 0x2, R3 ;  /* 0x00000002ff027819 */ /* 0x008fe40000011603 */
[----:B------:R-:W-:Y:S02]  /*2dd0*/  LOP3.LUT R3, R3, 0x3, RZ, 0xc0, !PT ;  /* 0x0000000303037812 */ /* 0x000fe400078ec0ff */
[----:B------:R-:W-:-:S03]  /*2de0*/  LEA R0, R0, UR9, 0x1 ;  /* 0x0000000900007c11 */ /* 0x000fc6000f8e08ff */
[----:B------:R-:W-:Y:S01]  /*2df0*/  IMAD R3, R2, 0x8, R3 ;  /* 0x0000000802037824 */ /* 0x000fe200078e0203 */
[C---:B------:R-:W-:Y:S01]  /*2e00*/  IADD3 R60, PT, PT, R0.reuse, 0x1000, RZ ;  /* 0x00001000003c7810 */ /* 0x040fe20007ffe0ff */
[C---:B------:R-:W-:Y:S01]  /*2e10*/  VIADD R2, R0.reuse, 0x200 ;  /* 0x0000020000027836 */ /* 0x040fe20000000000 */
[C---:B------:R-:W-:Y:S01]  /*2e20*/  IADD3 R68, PT, PT, R0.reuse, 0x2000, RZ ;  /* 0x0000200000447810 */ /* 0x040fe20007ffe0ff */
[C---:B------:R-:W-:Y:S01]  /*2e30*/  VIADD R4, R0.reuse, 0x400 ;  /* 0x0000040000047836 */ /* 0x040fe20000000000 */
[C---:B------:R-:W-:Y:S01]  /*2e40*/  LEA R5, R3.reuse, R0, 0x2 ;  /* 0x0000000003057211 */ /* 0x040fe200078e10ff */
[C---:B------:R-:W-:Y:S01]  /*2e50*/  VIADD R6, R0.reuse, 0x600 ;  /* 0x0000060000067836 */ /* 0x040fe20000000000 */
[C---:B------:R-:W-:Y:S01]  /*2e60*/  LEA R2, R3.reuse, R2, 0x2 ;  /* 0x0000000203027211 */ /* 0x040fe200078e10ff */
[C---:B------:R-:W-:Y:S01]  /*2e70*/  IMAD.U32 R4, R3.reuse, 0x4, R4 ;  /* 0x0000000403047824 */ /* 0x040fe200078e0004 */
[C---:B------:R-:W-:Y:S01]  /*2e80*/  IADD3 R76, PT, PT, R0.reuse, 0x3000, RZ ;  /* 0x00003000004c7810 */ /* 0x040fe20007ffe0ff */
[----:B------:R-:W-:Y:S01]  /*2e90*/  IMAD.U32 R6, R3, 0x4, R6 ;  /* 0x0000000403067824 */ /* 0x000fe200078e0006 */
[----:B------:R-:W-:Y:S01]  /*2ea0*/  STS [R5], R32 ;  /* 0x0000002005007388 */ /* 0x000fe20000000800 */
[----:B------:R-:W-:-:S02]  /*2eb0*/  VIADD R62, R0, 0x1200 ;  /* 0x00001200003e7836 */ /* 0x000fc40000000000 */
[C---:B------:R-:W-:Y:S01]  /*2ec0*/  VIADD R64, R0.reuse, 0x1400 ;  /* 0x0000140000407836 */ /* 0x040fe20000000000 */
[----:B------:R-:W-:Y:S01]  /*2ed0*/  STS [R5+0x100], R33 ;  /* 0x0001002105007388 */ /* 0x000fe20000000800 */
[C---:B------:R-:W-:Y:S01]  /*2ee0*/  VIADD R66, R0.reuse, 0x1600 ;  /* 0x0000160000427836 */ /* 0x040fe20000000000 */
[C---:B------:R-:W-:Y:S01]  /*2ef0*/  LEA R62, R3.reuse, R62, 0x2 ;  /* 0x0000003e033e7211 */ /* 0x040fe200078e10ff */
[C---:B------:R-:W-:Y:S01]  /*2f00*/  VIADD R70, R0.reuse, 0x2200 ;  /* 0x0000220000467836 */ /* 0x040fe20000000000 */
[----:B------:R-:W-:Y:S01]  /*2f10*/  STS [R5+0x10], R30 ;  /* 0x0000101e05007388 */ /* 0x000fe20000000800 */
[C---:B------:R-:W-:Y:S02]  /*2f20*/  IMAD.U32 R60, R3.reuse, 0x4, R60 ;  /* 0x00000004033c7824 */ /* 0x040fe400078e003c */
[C---:B------:R-:W-:Y:S01]  /*2f30*/  VIADD R72, R0.reuse, 0x2400 ;  /* 0x0000240000487836 */ /* 0x040fe20000000000 */
[----:B------:R-:W-:Y:S01]  /*2f40*/  STS [R5+0x110], R31 ;  /* 0x0001101f05007388 */ /* 0x000fe20000000800 */
[C---:B------:R-:W-:Y:S01]  /*2f50*/  IMAD.U32 R64, R3.reuse, 0x4, R64 ;  /* 0x0000000403407824 */ /* 0x040fe200078e0040 */
[C---:B------:R-:W-:Y:S01]  /*2f60*/  LEA R70, R3.reuse, R70, 0x2 ;  /* 0x0000004603467211 */ /* 0x040fe200078e10ff */
[----:B------:R-:W-:Y:S01]  /*2f70*/  VIADD R74, R0, 0x2600 ;  /* 0x00002600004a7836 */ /* 0x000fe20000000000 */
[----:B------:R-:W-:Y:S01]  /*2f80*/  STS [R2], R28 ;  /* 0x0000001c02007388 */ /* 0x000fe20000000800 */
[----:B------:R-:W-:-:S02]  /*2f90*/  IMAD.U32 R66, R3, 0x4, R66 ;  /* 0x0000000403427824 */ /* 0x000fc400078e0042 */
        /* <DEDUP_REMOVED lines=8> */
[----:B------:R-:W-:Y:S01]  /*3020*/  STS [R2+0x110], R27 ;  /* 0x0001101b02007388 */ /* 0x000fe20000000800 */
[----:B------:R-:W-:-:S02]  /*3030*/  IMAD.U32 R74, R3, 0x4, R74 ;  /* 0x00000004034a7824 */ /* 0x000fc400078e004a */
[C---:B------:R-:W-:Y:S01]  /*3040*/  IMAD.U32 R76, R3.reuse, 0x4, R76 ;  /* 0x00000004034c7824 */ /* 0x040fe200078e004c */
[----:B------:R-:W-:Y:S01]  /*3050*/  STS [R4], R24 ;  /* 0x0000001804007388 */ /* 0x000fe20000000800 */
[C---:B------:R-:W-:Y:S02]  /*3060*/  IMAD.U32 R80, R3.reuse, 0x4, R80 ;  /* 0x0000000403507824 */ /* 0x040fe400078e0050 */
[----:B------:R-:W-:Y:S01]  /*3070*/  IMAD.U32 R3, R3, 0x4, R0 ;  /* 0x0000000403037824 */ /* 0x000fe200078e0000 */
[----:B------:R-:W-:Y:S04]  /*3080*/  STS [R4+0x100], R25 ;  /* 0x0001001904007388 */ /* 0x000fe80000000800 */
[----:B------:R-:W-:Y:S04]  /*3090*/  STS [R4+0x10], R22 ;  /* 0x0000101604007388 */ /* 0x000fe80000000800 */
[----:B------:R-:W-:Y:S04]  /*30a0*/  STS [R4+0x110], R23 ;  /* 0x0001101704007388 */ /* 0x000fe80000000800 */
[----:B------:R1:W-:Y:S04]  /*30b0*/  STS [R6], R20 ;  /* 0x0000001406007388 */ /* 0x0003e80000000800 */
[----:B------:R-:W-:Y:S04]  /*30c0*/  STS [R6+0x100], R21 ;  /* 0x0001001506007388 */ /* 0x000fe80000000800 */
[----:B------:R-:W-:Y:S01]  /*30d0*/  STS [R6+0x10], R44 ;  /* 0x0000102c06007388 */ /* 0x000fe20000000800 */
[----:B-1----:R-:W1:Y:S03]  /*30e0*/  S2R R20, SR_TID.X ;  /* 0x0000000000147919 */ /* 0x002e660000002100 */
[----:B------:R-:W-:Y:S04]  /*30f0*/  STS [R6+0x110], R45 ;  /* 0x0001102d06007388 */ /* 0x000fe80000000800 */
[----:B------:R-:W-:Y:S04]  /*3100*/  STS [R60], R18 ;  /* 0x000000123c007388 */ /* 0x000fe80000000800 */
[----:B------:R2:W-:Y:S04]  /*3110*/  STS [R60+0x100], R19 ;  /* 0x000100133c007388 */ /* 0x0005e80000000800 */
[----:B------:R-:W-:Y:S04]  /*3120*/  STS [R60+0x10], R16 ;  /* 0x000010103c007388 */ /* 0x000fe80000000800 */
[----:B------:R-:W-:Y:S01]  /*3130*/  STS [R60+0x110], R17 ;  /* 0x000110113c007388 */ /* 0x000fe20000000800 */
[----:B--2---:R-:W2:Y:S01]  /*3140*/  LDC.64 R18, c[0x0][0x390] ;  /* 0x0000e400ff127b82 */ /* 0x004ea20000000a00 */
[----:B------:R-:W3:Y:S02]  /*3150*/  S2R R5, SR_CTAID.X ;  /* 0x0000000000057919 */ /* 0x000ee40000002500 */
[----:B------:R-:W-:Y:S04]  /*3160*/  STS [R62], R42 ;  /* 0x0000002a3e007388 */ /* 0x000fe80000000800 */
[----:B------:R-:W-:Y:S01]  /*3170*/  STS [R62+0x100], R43 ;  /* 0x0001002b3e007388 */ /* 0x000fe20000000800 */
[----:B-1----:R-:W-:-:S03]  /*3180*/  LEA R7, R7, R20, 0x5 ;  /* 0x0000001407077211 */ /* 0x002fc600078e28ff */
[----:B------:R-:W-:Y:S02]  /*3190*/  STS [R62+0x10], R40 ;  /* 0x000010283e007388 */ /* 0x000fe40000000800 */
[----:B------:R-:W-:Y:S02]  /*31a0*/  IMAD R0, R82, 0x40, R7 ;  /* 0x0000004052007824 */ /* 0x000fe400078e0207 */
[----:B------:R-:W-:Y:S02]  /*31b0*/  STS [R62+0x110], R41 ;  /* 0x000110293e007388 */ /* 0x000fe40000000800 */
[----:B------:R-:W-:Y:S02]  /*31c0*/  IMAD.SHL.U32 R2, R0, 0x10, RZ ;  /* 0x0000001000027824 */ /* 0x000fe400078e00ff */
[----:B------:R-:W-:Y:S03]  /*31d0*/  STS [R64], R38 ;  /* 0x0000002640007388 */ /* 0x000fe60000000800 */
[----:B------:R-:W-:Y:S01]  /*31e0*/  LOP3.LUT R2, R2, 0x1fff00, RZ, 0xc0, !PT ;  /* 0x001fff0002027812 */ /* 0x000fe200078ec0ff */
[----:B------:R-:W-:Y:S03]  /*31f0*/  STS [R64+0x100], R39 ;  /* 0x0001002740007388 */ /* 0x000fe60000000800 */
[----:B------:R-:W-:Y:S01]  /*3200*/  LOP3.LUT R20, R2, 0xf, R20, 0xf8, !PT ;  /* 0x0000000f02147812 */ /* 0x000fe200078ef814 */
[----:B------:R-:W-:Y:S04]  /*3210*/  STS [R64+0x10], R36 ;  /* 0x0000102440007388 */ /* 0x000fe80000000800 */
[----:B------:R1:W-:Y:S01]  /*3220*/  STS [R64+0x110], R37 ;  /* 0x0001102540007388 */ /* 0x0003e20000000800 */
[----:B---3--:R-:W-:-:S03]  /*3230*/  LEA R0, R5, R0, 0x7 ;  /* 0x0000000005007211 */ /* 0x008fc600078e38ff */
[----:B------:R3:W-:Y:S04]  /*3240*/  STS [R66], R34 ;  /* 0x0000002242007388 */ /* 0x0007e80000000800 */
[----:B------:R3:W-:Y:S01]  /*3250*/  STS [R66+0x100], R35 ;  /* 0x0001002342007388 */ /* 0x0007e20000000800 */
[----:B-1----:R-:W1:Y:S03]  /*3260*/  LDC R37, c[0x0][0x3ac] ;  /* 0x0000eb00ff257b82 */ /* 0x002e660000000800 */
[----:B------:R3:W-:Y:S04]  /*3270*/  STS [R66+0x10], R56 ;  /* 0x0000103842007388 */ /* 0x0007e80000000800 */
[----:B------:R3:W-:Y:S04]  /*3280*/  STS [R66+0x110], R57 ;  /* 0x0001103942007388 */ /* 0x0007e80000000800 */
[----:B------:R3:W-:Y:S04]  /*3290*/  STS [R68], R14 ;  /* 0x0000000e44007388 */ /* 0x0007e80000000800 */
[----:B------:R3:W-:Y:S04]  /*32a0*/  STS [R68+0x100], R15 ;  /* 0x0001000f44007388 */ /* 0x0007e80000000800 */
        /* <DEDUP_REMOVED lines=29> */
[----:B------:R3:W-:Y:S01]  /*3480*/  STS [R3+0x110], R103 ;  /* 0x0001106703007388 */ /* 0x0007e20000000800 */
[----:B-12-4-:R-:W-:Y:S06]  /*3490*/  BAR.SYNC.DEFER_BLOCKING 0x0 ;  /* 0x0000000000007b1d */ /* 0x016fec0000010000 */
.L_x_2:
[----:B------:R-:W-:Y:S02]  /*34a0*/  USHF.L.U32 UR5, UR4, 0x7, URZ ;  /* 0x0000000704057899 */ /* 0x000fe400080006ff */
[----:B------:R-:W-:Y:S02]  /*34b0*/  USHF.L.U32 UR6, UR4, 0x4, URZ ;  /* 0x0000000404067899 */ /* 0x000fe400080006ff */
[----:B------:R-:W-:Y:S02]  /*34c0*/  ULOP3.LUT UR5, UR5, 0x3800, URZ, 0xc0, !UPT ;  /* 0x0000380005057892 */ /* 0x000fe4000f8ec0ff */
[----:B------:R-:W-:Y:S02]  /*34d0*/  UIADD3 UR7, UPT, UPT, UR6, 0x10, URZ ;  /* 0x0000001006077890 */ /* 0x000fe4000fffe0ff */
[----:B------:R-:W-:Y:S02]  /*34e0*/  UIADD3 UR8, UPT, UPT, UR6, 0x20, URZ ;  /* 0x0000002006087890 */ /* 0x000fe4000fffe0ff */
[----:B------:R-:W-:Y:S01]  /*34f0*/  ULOP3.LUT UR13, UR6, 0x80, URZ, 0xc0, !UPT ;  /* 0x00000080060d7892 */ /* 0x000fe2000f8ec0ff */
[----:B0-----:R-:W-:Y:S01]  /*3500*/  VIADD R4, R20, UR5 ;  /* 0x0000000514047c36 */ /* 0x001fe20008000000 */
[----:B------:R-:W-:-:S02]  /*3510*/  UIADD3 UR6, UPT, UPT, UR6, 0x40, URZ ;  /* 0x0000004006067890 */ /* 0x000fc4000fffe0ff */
[----:B------:R-:W-:Y:S02]  /*3520*/  ULOP3.LUT UR7, UR7, 0x90, URZ, 0xc0, !UPT ;  /* 0x0000009007077892 */ /* 0x000fe4000f8ec0ff */
[----:B------:R-:W-:Y:S01]  /*3530*/  ULOP3.LUT UR8, UR8, 0xa0, URZ, 0xc0, !UPT ;  /* 0x000000a008087892 */ /* 0x000fe2000f8ec0ff */
[C---:B------:R-:W-:Y:S01]  /*3540*/  VIADD R5, R4.reuse, UR13 ;  /* 0x0000000d04057c36 */ /* 0x040fe20008000000 */
[----:B------:R-:W-:Y:S02]  /*3550*/  ULOP3.LUT UR6, UR6, 0xc0, URZ, 0xc0, !UPT ;  /* 0x000000c006067892 */ /* 0x000fe4000f8ec0ff */
[----:B------:R-:W-:Y:S01]  /*3560*/  ULEA UR12, UR14, UR4, 0x7 ;  /* 0x000000040e0c7291 */ /* 0x000fe2000f8e38ff */
[C---:B------:R-:W-:Y:S01]  /*3570*/  IADD3 R6, PT, PT, R4.reuse, UR7, RZ ;  /* 0x0000000704067c10 */ /* 0x040fe2000fffe0ff */
[C---:B------:R-:W-:Y:S01]  /*3580*/  VIADD R7, R4.reuse, UR8 ;  /* 0x0000000804077c36 */ /* 0x040fe20008000000 */
[----:B---3--:R-:W-:Y:S01]  /*3590*/  LEA R10, R5, UR9, 0x1 ;  /* 0x00000009050a7c11 */ /* 0x008fe2000f8e08ff */
[----:B------:R-:W-:Y:S01]  /*35a0*/  VIADD R4, R4, UR6 ;  /* 0x0000000604047c36 */ /* 0x000fe20008000000 */
[----:B------:R-:W-:Y:S01]  /*35b0*/  LEA R22, R6, UR9, 0x1 ;  /* 0x0000000906167c11 */ /* 0x000fe2000f8e08ff */
[----:B------:R-:W-:Y:S01]  /*35c0*/  IMAD R3, R37, UR12, R0 ;  /* 0x0000000c25037c24 */ /* 0x000fe2000f8e0200 */
[----:B------:R-:W-:Y:S01]  /*35d0*/  LEA R24, R7, UR9, 0x1 ;  /* 0x0000000907187c11 */ /* 0x000fe2000f8e08ff */
[----:B------:R1:W0:Y:S01]  /*35e0*/  LDS.U16 R21, [R10] ;  /* 0x000000000a157984 */ /* 0x0002220000000400 */
[----:B------:R-:W-:Y:S01]  /*35f0*/  LEA R16, R4, UR9, 0x1 ;  /* 0x0000000904107c11 */ /* 0x000fe2000f8e08ff */
[----:B------:R-:W-:Y:S01]  /*3600*/  IMAD.WIDE R2, R3, 0x2, R18 ;  /* 0x0000000203027825 */ /* 0x000fe200078e0212 */
[----:B------:R-:W-:Y:S01]  /*3610*/  UIADD3 UR4, UPT, UPT, UR4, 0x8, URZ ;  /* 0x0000000804047890 */ /* 0x000fe2000fffe0ff */
[----:B------:R-:W2:Y:S03]  /*3620*/  LDS.U16 R23, [R22] ;  /* 0x0000000016177984 */ /* 0x000ea60000000400 */
[----:B------:R-:W-:Y:S01]  /*3630*/  UISETP.NE.AND UP0, UPT, UR4, 0x80, UPT ;  /* 0x000000800400788c */ /* 0x000fe2000bf05270 */
[----:B------:R-:W3:Y:S01]  /*3640*/  LDS.U16 R25, [R24] ;  /* 0x0000000018197984 */ /* 0x000ee20000000400 */
[----:B------:R-:W-:-:S03]  /*3650*/  IMAD.WIDE R4, R37, 0x2, R2 ;  /* 0x0000000225047825 */ /* 0x000fc600078e0202 */
[----:B------:R-:W4:Y:S01]  /*3660*/  LDS.U16 R27, [R22+0x40] ;  /* 0x00004000161b7984 */ /* 0x000f220000000400 */
[----:B------:R-:W-:-:S03]  /*3670*/  IMAD.WIDE R6, R37, 0x2, R4 ;  /* 0x0000000225067825 */ /* 0x000fc600078e0204 */
[----:B------:R5:W4:Y:S04]  /*3680*/  LDS.U16 R29, [R16] ;  /* 0x00000000101d7984 */ /* 0x000b280000000400 */
[----:B------:R-:W4:Y:S01]  /*3690*/  LDS.U16 R31, [R22+0x80] ;  /* 0x00008000161f7984 */ /* 0x000f220000000400 */
[----:B------:R-:W-:-:S03]  /*36a0*/  IMAD.WIDE R8, R37, 0x2, R6 ;  /* 0x0000000225087825 */ /* 0x000fc600078e0206 */
[----:B------:R-:W4:Y:S01]  /*36b0*/  LDS.U16 R33, [R24+0x80] ;  /* 0x0000800018217984 */ /* 0x000f220000000400 */
[----:B-1----:R-:W-:-:S03]  /*36c0*/  IMAD.WIDE R10, R37, 0x2, R8 ;  /* 0x00000002250a7825 */ /* 0x002fc600078e0208 */
[----:B------:R-:W1:Y:S01]  /*36d0*/  LDS.U16 R35, [R22+0xc0] ;  /* 0x0000c00016237984 */ /* 0x000e620000000400 */
[----:B------:R-:W-:-:S04]  /*36e0*/  IMAD.WIDE R12, R37, 0x2, R10 ;  /* 0x00000002250c7825 */ /* 0x000fc800078e020a */
[C---:B------:R-:W-:Y:S01]  /*36f0*/  IMAD.WIDE R14, R37.reuse, 0x2, R12 ;  /* 0x00000002250e7825 */ /* 0x040fe200078e020c */
[----:B0-----:R0:W-:Y:S04]  /*3700*/  STG.E.U16 desc[UR10][R2.64], R21 ;  /* 0x0000001502007986 */ /* 0x0011e8000c10150a */
[----:B--2---:R0:W-:Y:S01]  /*3710*/  STG.E.U16 desc[UR10][R4.64], R23 ;  /* 0x0000001704007986 */ /* 0x0041e2000c10150a */
[----:B-----5:R-:W-:-:S03]  /*3720*/  IMAD.WIDE R16, R37, 0x2, R14 ;  /* 0x0000000225107825 */ /* 0x020fc600078e020e */
[----:B---3--:R0:W-:Y:S04]  /*3730*/  STG.E.U16 desc[UR10][R6.64], R25 ;  /* 0x0000001906007986 */ /* 0x0081e8000c10150a */
[----:B----4-:R0:W-:Y:S04]  /*3740*/  STG.E.U16 desc[UR10][R8.64], R27 ;  /* 0x0000001b08007986 */ /* 0x0101e8000c10150a */
[----:B------:R0:W-:Y:S04]  /*3750*/  STG.E.U16 desc[UR10][R10.64], R29 ;  /* 0x0000001d0a007986 */ /* 0x0001e8000c10150a */
[----:B------:R0:W-:Y:S04]  /*3760*/  STG.E.U16 desc[UR10][R12.64], R31 ;  /* 0x0000001f0c007986 */ /* 0x0001e8000c10150a */
[----:B------:R0:W-:Y:S04]  /*3770*/  STG.E.U16 desc[UR10][R14.64], R33 ;  /* 0x000000210e007986 */ /* 0x0001e8000c10150a */
[----:B-1----:R0:W-:Y:S01]  /*3780*/  STG.E.U16 desc[UR10][R16.64], R35 ;  /* 0x0000002310007986 */ /* 0x0021e2000c10150a */
[----:B------:R-:W-:Y:S05]  /*3790*/  BRA.U UP0, `(.L_x_2) ;  /* 0xfffffffd00407547 */ /* 0x000fea000b83ffff */
[----:B0-----:R-:W0:Y:S02]  /*37a0*/  LDC R3, c[0x0][0x3b4] ;  /* 0x0000ed00ff037b82 */ /* 0x001e240000000800 */
[----:B0-----:R-:W-:-:S13]  /*37b0*/  ISETP.GE.AND P0, PT, R3, 0x80, PT ;  /* 0x000000800300780c */ /* 0x001fda0003f06270 */
[----:B------:R-:W-:Y:S05]  /*37c0*/  @!P0 EXIT ;  /* 0x000000000000894d */ /* 0x000fea0003800000 */
[----:B------:R-:W0:Y:S01]  /*37d0*/  LDCU UR4, c[0x0][0x3b0] ;  /* 0x00007600ff0477ac */ /* 0x000e220008000800 */
[----:B------:R-:W-:Y:S02]  /*37e0*/  SHF.R.S32.HI R0, RZ, 0x1f, R3 ;  /* 0x0000001fff007819 */ /* 0x000fe40000011403 */
[----:B------:R-:W-:Y:S02]  /*37f0*/  MOV R153, RZ ;  /* 0x000000ff00997202 */ /* 0x000fe40000000f00 */
[----:B------:R-:W-:-:S04]  /*3800*/  LEA.HI R0, R0, R3, RZ, 0x7 ;  /* 0x0000000300007211 */ /* 0x000fc800078f38ff */
[----:B------:R-:W-:Y:S01]  /*3810*/  SHF.R.S32.HI R152, RZ, 0x7, R0 ;  /* 0x00000007ff987819 */ /* 0x000fe20000011400 */
[----:B0-----:R-:W-:-:S04]  /*3820*/  USHF.R.S32.HI UR5, URZ, 0x1f, UR4 ;  /* 0x0000001fff057899 */ /* 0x001fc80008011404 */
[----:B------:R-:W-:-:S04]  /*3830*/  ULEA.HI UR5, UR5, UR4, URZ, 0x5 ;  /* 0x0000000405057291 */ /* 0x000fc8000f8f28ff */
[----:B------:R-:W-:-:S04]  /*3840*/  USHF.R.S32.HI UR5, URZ, 0x5, UR5 ;  /* 0x00000005ff057899 */ /* 0x000fc80008011405 */
[----:B------:R-:W-:-:S12]  /*3850*/  UIADD3 UR5, UPT, UPT, -UR5, URZ, URZ ;  /* 0x000000ff05057290 */ /* 0x000fd8000fffe1ff */
.L_x_5:
[----:B------:R-:W0:Y:S01]  /*3860*/  S2UR UR6, SR_CgaCtaId ;  /* 0x00000000000679c3 */ /* 0x000e220000008800 */
[----:B------:R-:W1:Y:S01]  /*3870*/  S2R R0, SR_TID.Y ;  /* 0x0000000000007919 */ /* 0x000e620000002200 */
[----:B------:R-:W-:Y:S01]  /*3880*/  UMOV UR4, 0x400 ;  /* 0x0000040000047882 */ /* 0x000fe20000000000 */
[----:B------:R-:W-:Y:S02]  /*3890*/  CS2R R84, SRZ ;  /* 0x0000000000547805 */ /* 0x000fe4000001ff00 */
[----:B------:R-:W-:Y:S01]  /*38a0*/  CS2R R96, SRZ ;  /* 0x0000000000607805 */ /* 0x000fe2000001ff00 */
[----:B----4-:R-:W1:Y:S01]  /*38b0*/  S2R R3, SR_TID.Z ;  /* 0x0000000000037919 */ /* 0x010e620000002300 */
[----:B------:R-:W-:Y:S02]  /*38c0*/  CS2R R94, SRZ ;  /* 0x00000000005e7805 */ /* 0x000fe4000001ff00 */
[----:B------:R-:W-:Y:S02]  /*38d0*/  CS2R R92, SRZ ;  /* 0x00000000005c7805 */ /* 0x000fe4000001ff00 */
[----:B------:R-:W-:Y:S01]  /*38e0*/  CS2R R90, SRZ ;  /* 0x00000000005a7805 */ /* 0x000fe2000001ff00 */
[----:B------:R-:W2:Y:S01]  /*38f0*/  S2R R7, SR_TID.X ;  /* 0x0000000000077919 */ /* 0x000ea20000002100 */
[----:B------:R-:W-:-:S02]  /*3900*/  CS2R R88, SRZ ;  /* 0x0000000000587805 */ /* 0x000fc4000001ff00 */
[----:B------:R-:W-:Y:S02]  /*3910*/  CS2R R86, SRZ ;  /* 0x0000000000567805 */ /* 0x000fe4000001ff00 */
[----:B------:R-:W-:Y:S01]  /*3920*/  CS2R R74, SRZ ;  /* 0x00000000004a7805 */ /* 0x000fe2000001ff00 */
[----:B------:R-:W3:Y:S01]  /*3930*/  S2R R4, SR_LANEID ;  /* 0x0000000000047919 */ /* 0x000ee20000000000 */
        /* <DEDUP_REMOVED lines=10> */
[----:B0-----:R-:W-:Y:S01]  /*39e0*/  ULEA UR7, UR6, UR4, 0x18 ;  /* 0x0000000406077291 */ /* 0x001fe2000f8ec0ff */
[----:B------:R-:W-:Y:S01]  /*39f0*/  CS2R R18, SRZ ;  /* 0x0000000000127805 */ /* 0x000fe2000001ff00 */
[----:B------:R-:W0:Y:S01]  /*3a00*/  LDCU UR4, c[0x0][0x3b0] ;  /* 0x00007600ff0477ac */ /* 0x000e220008000800 */
        /* <DEDUP_REMOVED lines=9> */
[----:B------:R-:W-:Y:S01]  /*3aa0*/  CS2R R14, SRZ ;  /* 0x00000000000e7805 */ /* 0x000fe2000001ff00 */
[----:B-1----:R-:W-:Y:S02]  /*3ab0*/  IMAD R2, R3, 0x8, R0 ;  /* 0x0000000803027824 */ /* 0x002fe400078e0200 */
[----:B--2---:R-:W-:-:S03]  /*3ac0*/  IMAD R98, R0, 0x20, R7 ;  /* 0x0000002000627824 */ /* 0x004fc600078e0207 */
[----:B------:R-:W-:Y:S01]  /*3ad0*/  SHF.L.U32 R2, R2, 0xa, RZ ;  /* 0x0000000a02027819 */ /* 0x000fe200000006ff */
[----:B0-----:R-:W-:Y:S01]  /*3ae0*/  UISETP.GE.AND UP0, UPT, UR4, 0x20, UPT ;  /* 0x000000200400788c */ /* 0x001fe2000bf06270 */
[----:B------:R-:W-:Y:S01]  /*3af0*/  IMAD R98, R3, 0x40, R98 ;  /* 0x0000004003627824 */ /* 0x000fe200078e0262 */
[----:B---3--:R-:W-:Y:S02]  /*3b00*/  SHF.R.U32.HI R0, RZ, 0x2, R4 ;  /* 0x00000002ff007819 */ /* 0x008fe40000011604 */
[----:B------:R-:W-:Y:S02]  /*3b10*/  LOP3.LUT R5, R4, 0x3, RZ, 0xc0, !PT ;  /* 0x0000000304057812 */ /* 0x000fe400078ec0ff */
[----:B------:R-:W-:Y:S02]  /*3b20*/  LEA R2, R2, UR7, 0x1 ;  /* 0x0000000702027c11 */ /* 0x000fe4000f8e08ff */
[----:B------:R-:W-:Y:S01]  /*3b30*/  SHF.L.U32 R3, R98, 0x4, RZ ;  /* 0x0000000462037819 */ /* 0x000fe200000006ff */
[----:B------:R-:W-:Y:S01]  /*3b40*/  IMAD R0, R0, 0x8, R5 ;  /* 0x0000000800007824 */ /* 0x000fe200078e0205 */
        /* <DEDUP_REMOVED lines=10> */
[----:B------:R-:W-:Y:S01]  /*3bf0*/  LEA R104, R0, R104, 0x2 ;  /* 0x0000006800687211 */ /* 0x000fe200078e10ff */
        /* <DEDUP_REMOVED lines=8> */
[C---:B------:R-:W-:Y:S01]  /*3c80*/  VIADD R115, R2.reuse, 0xd000 ;  /* 0x0000d00002737836 */ /* 0x040fe20000000000 */
[----:B------:R-:W-:Y:S01]  /*3c90*/  CS2R R4, SRZ ;  /* 0x0000000000047805 */ /* 0x000fe2000001ff00 */
[----:B------:R-:W-:Y:S01]  /*3ca0*/  VIADD R118, R2, 0xd600 ;  /* 0x0000d60002767836 */ /* 0x000fe20000000000 */
[----:B------:R-:W-:Y:S01]  /*3cb0*/  LOP3.LUT R2, R3, 0x1fff00, RZ, 0xc0, !PT ;  /* 0x001fff0003027812 */ /* 0x000fe200078ec0ff */
[----:B------:R-:W-:-:S02]  /*3cc0*/  IMAD.U32 R103, R0, 0x4, R103 ;  /* 0x0000000400677824 */ /* 0x000fc400078e0067 */
[C---:B------:R-:W-:Y:S02]  /*3cd0*/  IMAD.U32 R105, R0.reuse, 0x4, R105 ;  /* 0x0000000400697824 */ /* 0x040fe400078e0069 */
[C---:B------:R-:W-:Y:S02]  /*3ce0*/  IMAD.U32 R106, R0.reuse, 0x4, R106 ;  /* 0x00000004006a7824 */ /* 0x040fe400078e006a */
[C---:B------:R-:W-:Y:S02]  /*3cf0*/  IMAD.U32 R108, R0.reuse, 0x4, R108 ;  /* 0x00000004006c7824 */ /* 0x040fe400078e006c */
[C---:B------:R-:W-:Y:S02]  /*3d00*/  IMAD.U32 R109, R0.reuse, 0x4, R109 ;  /* 0x00000004006d7824 */ /* 0x040fe400078e006d */
[C---:B------:R-:W-:Y:S02]  /*3d10*/  IMAD.U32 R111, R0.reuse, 0x4, R111 ;  /* 0x00000004006f7824 */ /* 0x040fe400078e006f */
[----:B------:R-:W-:-:S02]  /*3d20*/  IMAD.U32 R112, R0, 0x4, R112 ;  /* 0x0000000400707824 */ /* 0x000fc400078e0070 */
[C---:B------:R-:W-:Y:S02]  /*3d30*/  IMAD.U32 R114, R0.reuse, 0x4, R114 ;  /* 0x0000000400727824 */ /* 0x040fe400078e0072 */
[C---:B------:R-:W-:Y:S02]  /*3d40*/  IMAD.U32 R115, R0.reuse, 0x4, R115 ;  /* 0x0000000400737824 */ /* 0x040fe400078e0073 */
[C---:B------:R-:W-:Y:S02]  /*3d50*/  IMAD.U32 R117, R0.reuse, 0x4, R117 ;  /* 0x0000000400757824 */ /* 0x040fe400078e0075 */
[----:B------:R-:W-:Y:S01]  /*3d60*/  IMAD.U32 R118, R0, 0x4, R118 ;  /* 0x0000000400767824 */ /* 0x000fe200078e0076 */
[----:B------:R-:W-:Y:S02]  /*3d70*/  LOP3.LUT R0, R2, 0xf, R7, 0xf8, !PT ;  /* 0x0000000f02007812 */ /* 0x000fe400078ef807 */
[----:B------:R-:W-:Y:S02]  /*3d80*/  CS2R R2, SRZ ;  /* 0x0000000000027805 */ /* 0x000fe4000001ff00 */
[----:B------:R-:W-:Y:S01]  /*3d90*/  CS2R R6, SRZ ;  /* 0x0000000000067805 */ /* 0x000fe2000001ff00 */
[----:B------:R-:W-:Y:S06]  /*3da0*/  BRA.U !UP0, `(.L_x_3) ;  /* 0x0000001d08907547 */ /* 0x000fec000b800000 */
[----:B------:R-:W0:Y:S01]  /*3db0*/  S2R R101, SR_TID.Y ;  /* 0x0000000000657919 */ /* 0x000e220000002200 */
[----:B------:R-:W1:Y:S01]  /*3dc0*/  S2UR UR6, SR_CgaCtaId ;  /* 0x00000000000679c3 */ /* 0x000e620000008800 */
[----:B------:R-:W2:Y:S01]  /*3dd0*/  LDCU UR4, c[0x0][0x3ac] ;  /* 0x00007580ff0477ac */ /* 0x000ea20008000800 */
[----:B------:R-:W-:Y:S01]  /*3de0*/  CS2R R84, SRZ ;  /* 0x0000000000547805 */ /* 0x000fe2000001ff00 */
[----:B------:R-:W0:Y:S01]  /*3df0*/  S2R R100, SR_TID.X ;  /* 0x0000000000647919 */ /* 0x000e220000002100 */
[----:B------:R-:W-:Y:S02]  /*3e00*/  CS2R R96, SRZ ;  /* 0x0000000000607805 */ /* 0x000fe4000001ff00 */
[----:B------:R-:W-:Y:S02]  /*3e10*/  CS2R R94, SRZ ;  /* 0x00000000005e7805 */ /* 0x000fe4000001ff00 */
[----:B------:R-:W-:Y:S01]  /*3e20*/  CS2R R92, SRZ ;  /* 0x00000000005c7805 */ /* 0x000fe2000001ff00 */
[----:B------:R-:W3:Y:S01]  /*3e30*/  S2R R102, SR_TID.Z ;  /* 0x0000000000667919 */ /* 0x000ee20000002300 */
        /* <DEDUP_REMOVED lines=27> */
[----:B0-----:R-:W-:Y:S02]  /*3ff0*/  LEA R99, R101, R100, 0x5 ;  /* 0x0000006465637211 */ /* 0x001fe400078e28ff */
[----:B------:R-:W-:-:S03]  /*4000*/  LOP3.LUT R3, R100, 0x1f, RZ, 0xc0, !PT ;  /* 0x0000001f64037812 */ /* 0x000fc600078ec0ff */
[----:B---3--:R-:W-:-:S05]  /*4010*/  IMAD R2, R102, 0x40, R99 ;  /* 0x0000004066027824 */ /* 0x008fca00078e0263 */
[----:B------:R-:W-:-:S05]  /*4020*/  SHF.R.U32.HI R2, RZ, 0x5, R2 ;  /* 0x00000005ff027819 */ /* 0x000fca0000011602 */
[----:B------:R-:W-:-:S04]  /*4030*/  IMAD R2, R153, 0x80, R2 ;  /* 0x0000008099027824 */ /* 0x000fc800078e0202 */
        /* <DEDUP_REMOVED lines=31> */
[--C-:B--2---:R-:W-:Y:S02]  /*4230*/  IMAD R119, R2, UR4, R3.reuse ;  /* 0x0000000402777c24 */ /* 0x104fe4000f8e0203 */
        /* <DEDUP_REMOVED lines=30> */
[----:B------:R-:W-:Y:S01]  /*4420*/  IMAD R120, R120, UR4, R3 ;  /* 0x0000000478787c24 */ /* 0x000fe2000f8e0203 */
[----:B------:R-:W-:Y:S01]  /*4430*/  UMOV UR4, 0x400 ;  /* 0x0000040000047882 */ /* 0x000fe20000000000 */
[----:B------:R-:W-:Y:S01]  /*4440*/  CS2R R2, SRZ ;  /* 0x0000000000027805 */ /* 0x000fe2000001ff00 */
[----:B-1----:R-:W-:-:S03]  /*4450*/  ULEA UR6, UR6, UR4, 0x18 ;  /* 0x0000000406067291 */ /* 0x002fc6000f8ec0ff */
[----:B------:R-:W-:-:S03]  /*4460*/  UMOV UR4, UR5 ;  /* 0x0000000500047c82 */ /* 0x000fc60008000000 */
[----:B------:R-:W-:-:S05]  /*4470*/  LEA R151, R102, UR6, 0xe ;  /* 0x0000000666977c11 */ /* 0x000fca000f8e70ff */
[----:B------:R-:W-:-:S07]  /*4480*/  VIADD R151, R151, 0x3200 ;  /* 0x0000320097977836 */ /* 0x000fce0000000000 */
.L_x_4:
[----:B------:R-:W0:Y:S02]  /*4490*/  LDC.64 R44, c[0x0][0x3a0] ;  /* 0x0000e800ff2c7b82 */ /* 0x000e240000000a00 */
[----:B0-----:R-:W-:-:S04]  /*44a0*/  IMAD.WIDE R66, R119, 0x2, R44 ;  /* 0x0000000277427825 */ /* 0x001fc800078e022c */
[--C-:B------:R-:W-:Y:S02]  /*44b0*/  IMAD.WIDE R50, R120, 0x2, R44.reuse ;  /* 0x0000000278327825 */ /* 0x100fe400078e022c */
[----:B------:R-:W2:Y:S04]  /*44c0*/  LDG.E.U16 R66, desc[UR10][R66.64] ;  /* 0x0000000a42427981 */ /* 0x000ea8000c1e1500 */
[----:B------:R0:W3:Y:S01]  /*44d0*/  LDG.E.U16 R69, desc[UR10][R50.64] ;  /* 0x0000000a32457981 */ /* 0x0000e2000c1e1500 */
[----:B------:R-:W-:-:S05]  /*44e0*/  IMAD.WIDE R48, R121, 0x2, R44 ;  /* 0x0000000279307825 */ /* 0x000fca00078e022c */
[----:B------:R1:W4:Y:S01]  /*44f0*/  LDG.E.U16 R77, desc[UR10][R48.64] ;  /* 0x0000000a304d7981 */ /* 0x000322000c1e1500 */
[----:B------:R-:W-:-:S04]  /*4500*/  IMAD.WIDE R46, R122, 0x2, R44 ;  /* 0x000000027a2e7825 */ /* 0x000fc800078e022c */
[--C-:B------:R-:W-:Y:S01]  /*4510*/  IMAD.WIDE R54, R123, 0x2, R44.reuse ;  /* 0x000000027b367825 */ /* 0x100fe200078e022c */
[----:B------:R5:W4:Y:S03]  /*4520*/  LDG.E.U16 R79, desc[UR10][R46.64] ;  /* 0x0000000a2e4f7981 */ /* 0x000b26000c1e1500 */
[--C-:B------:R-:W-:Y:S01]  /*4530*/  IMAD.WIDE R64, R124, 0x2, R44.reuse ;  /* 0x000000027c407825 */ /* 0x100fe200078e022c */
[----:B------:R5:W4:Y:S05]  /*4540*/  LDG.E.U16 R68, desc[UR10][R54.64] ;  /* 0x0000000a36447981 */ /* 0x000b2a000c1e1500 */
[----:B------:R-:W4:Y:S01]  /*4550*/  LDG.E.U16 R64, desc[UR10][R64.64] ;  /* 0x0000000a40407981 */ /* 0x000f22000c1e1500 */
[----:B------:R-:W-:-:S05]  /*4560*/  IMAD.WIDE R52, R125, 0x2, R44 ;  /* 0x000000027d347825 */ /* 0x000fca00078e022c */
[----:B------:R5:W4:Y:S01]  /*4570*/  LDG.E.U16 R67, desc[UR10][R52.64] ;  /* 0x0000000a34437981 */ /* 0x000b22000c1e1500 */
[----:B0-----:R-:W-:-:S04]  /*4580*/  IMAD.WIDE R50, R126, 0x2, R44 ;  /* 0x000000027e327825 */ /* 0x001fc800078e022c */
[--C-:B------:R-:W-:Y:S01]  /*4590*/  IMAD.WIDE R58, R127, 0x2, R44.reuse ;  /* 0x000000027f3a7825 */ /* 0x100fe200078e022c */
[----:B------:R0:W4:Y:S03]  /*45a0*/  LDG.E.U16 R70, desc[UR10][R50.64] ;  /* 0x0000000a32467981 */ /* 0x000126000c1e1500 */
[--C-:B-1----:R-:W-:Y:S01]  /*45b0*/  IMAD.WIDE R48, R128, 0x2, R44.reuse ;  /* 0x0000000280307825 */ /* 0x102fe200078e022c */
[----:B------:R-:W4:Y:S03]  /*45c0*/  LDG.E.U16 R76, desc[UR10][R58.64] ;  /* 0x0000000a3a4c7981 */ /* 0x000f26000c1e1500 */
[--C-:B-----5:R-:W-:Y:S01]  /*45d0*/  IMAD.WIDE R46, R129, 0x2, R44.reuse ;  /* 0x00000002812e7825 */ /* 0x120fe200078e022c */
[----:B------:R1:W5:Y:S03]  /*45e0*/  LDG.E.U16 R78, desc[UR10][R48.64] ;  /* 0x0000000a304e7981 */ /* 0x000366000c1e1500 */
[--C-:B------:R-:W-:Y:S01]  /*45f0*/  IMAD.WIDE R56, R130, 0x2, R44.reuse ;  /* 0x0000000282387825 */ /* 0x100fe200078e022c */
[----:B------:R1:W5:Y:S04]  /*4600*/  LDG.E.U16 R154, desc[UR10][R46.64] ;  /* 0x0000000a2e9a7981 */ /* 0x000368000c1e1500 */
[----:B------:R1:W5:Y:S01]  /*4610*/  LDG.E.U16 R71, desc[UR10][R56.64] ;  /* 0x0000000a38477981 */ /* 0x000362000c1e1500 */
[----:B------:R-:W-:-:S04]  /*4620*/  IMAD.WIDE R54, R131, 0x2, R44 ;  /* 0x0000000283367825 */ /* 0x000fc800078e022c */
[--C-:B------:R-:W-:Y:S01]  /*4630*/  IMAD.WIDE R52, R132, 0x2, R44.reuse ;  /* 0x0000000284347825 */ /* 0x100fe200078e022c */
[----:B------:R-:W5:Y:S03]  /*4640*/  LDG.E.U16 R155, desc[UR10][R54.64] ;  /* 0x0000000a369b7981 */ /* 0x000f66000c1e1500 */
[--C-:B0-----:R-:W-:Y:S01]  /*4650*/  IMAD.WIDE R50, R133, 0x2, R44.reuse ;  /* 0x0000000285327825 */ /* 0x101fe200078e022c */
[----:B------:R-:W5:Y:S03]  /*4660*/  LDG.E.U16 R65, desc[UR10][R52.64] ;  /* 0x0000000a34417981 */ /* 0x000f66000c1e1500 */
[--C-:B-1----:R-:W-:Y:S01]  /*4670*/  IMAD.WIDE R48, R134, 0x2, R44.reuse ;  /* 0x0000000286307825 */ /* 0x102fe200078e022c */
[----:B------:R-:W5:Y:S03]  /*4680*/  LDG.E.U16 R156, desc[UR10][R50.64] ;  /* 0x0000000a329c7981 */ /* 0x000f66000c1e1500 */
[--C-:B------:R-:W-:Y:S01]  /*4690*/  IMAD.WIDE R46, R135, 0x2, R44.reuse ;  /* 0x00000002872e7825 */ /* 0x100fe200078e022c */
[----:B------:R-:W5:Y:S03]  /*46a0*/  LDG.E.U16 R157, desc[UR10][R48.64] ;  /* 0x0000000a309d7981 */ /* 0x000f66000c1e1500 */
[--C-:B------:R-:W-:Y:S01]  /*46b0*/  IMAD.WIDE R58, R136, 0x2, R44.reuse ;  /* 0x00000002883a7825 */ /* 0x100fe200078e022c */
[----:B------:R0:W5:Y:S03]  /*46c0*/  LDG.E.U16 R158, desc[UR10][R46.64] ;  /* 0x0000000a2e9e7981 */ /* 0x000166000c1e1500 */
[----:B------:R-:W-:Y:S01]  /*46d0*/  IMAD.SHL.U32 R162, R102, 0x40, RZ ;  /* 0x0000004066a27824 */ /* 0x000fe200078e00ff */
[----:B------:R-:W5:Y:S01]  /*46e0*/  LDG.E.U16 R159, desc[UR10][R58.64] ;  /* 0x0000000a3a9f7981 */ /* 0x000f62000c1e1500 */
[----:B------:R-:W-:-:S04]  /*46f0*/  IMAD.WIDE R56, R137, 0x2, R44 ;  /* 0x0000000289387825 */ /* 0x000fc800078e022c */
[----:B0-----:R-:W-:Y:S01]  /*4700*/  IMAD.WIDE R46, R142, 0x2, R44 ;  /* 0x000000028e2e7825 */ /* 0x001fe200078e022c */
[C---:B------:R-:W-:Y:S01]  /*4710*/  LOP3.LUT R61, R99.reuse, 0xffff, R162, 0x48, !PT ;  /* 0x0000ffff633d7812 */ /* 0x040fe200078e48a2 */
[----:B------:R-:W5:Y:S01]  /*4720*/  LDG.E.U16 R60, desc[UR10][R56.64] ;  /* 0x0000000a383c7981 */ /* 0x000f62000c1e1500 */
[----:B------:R-:W-:Y:S01]  /*4730*/  LOP3.LUT R160, R99, R162, RZ, 0xc0, !PT ;  /* 0x000000a263a07212 */ /* 0x000fe200078ec0ff */
[--C-:B------:R-:W-:Y:S02]  /*4740*/  IMAD.WIDE R54, R138, 0x2, R44.reuse ;  /* 0x000000028a367825 */ /* 0x100fe400078e022c */
[----:B------:R0:W5:Y:S02]  /*4750*/  LDG.E.U16 R163, desc[UR10][R46.64] ;  /* 0x0000000a2ea37981 */ /* 0x000164000c1e1500 */
[--C-:B------:R-:W-:Y:S01]  /*4760*/  IMAD.WIDE R52, R139, 0x2, R44.reuse ;  /* 0x000000028b347825 */ /* 0x100fe200078e022c */
[----:B------:R-:W-:Y:S02]  /*4770*/  LEA.HI R160, R61, R160, RZ, 0x1f ;  /* 0x000000a03da07211 */ /* 0x000fe400078ff8ff */
[----:B------:R1:W5:Y:S01]  /*4780*/  LDG.E.U16 R61, desc[UR10][R54.64] ;  /* 0x0000000a363d7981 */ /* 0x000362000c1e1500 */
[----:B------:R-:W-:-:S03]  /*4790*/  IMAD.WIDE R50, R140, 0x2, R44 ;  /* 0x000000028c327825 */ /* 0x000fc600078e022c */
[----:B------:R1:W5:Y:S01]  /*47a0*/  LDG.E.U16 R62, desc[UR10][R52.64] ;  /* 0x0000000a343e7981 */ /* 0x000362000c1e1500 */
[----:B0-----:R-:W-:Y:S01]  /*47b0*/  SHF.L.U32 R46, R100, 0x4, RZ ;  /* 0x00000004642e7819 */ /* 0x001fe200000006ff */
[--C-:B------:R-:W-:Y:S02]  /*47c0*/  IMAD.WIDE R56, R144, 0x2, R44.reuse ;  /* 0x0000000290387825 */ /* 0x100fe400078e022c */
[----:B------:R-:W5:Y:S02]  /*47d0*/  LDG.E.U16 R63, desc[UR10][R50.64] ;  /* 0x0000000a323f7981 */ /* 0x000f64000c1e1500 */
[--C-:B------:R-:W-:Y:S01]  /*47e0*/  IMAD.WIDE R48, R141, 0x2, R44.reuse ;  /* 0x000000028d307825 */ /* 0x100fe200078e022c */
[----:B------:R-:W-:Y:S01]  /*47f0*/  LOP3.LUT R47, R46, 0x100, RZ, 0xc0, !PT ;  /* 0x000001002e2f7812 */ /* 0x000fe200078ec0ff */
[----:B------:R0:W5:Y:S02]  /*4800*/  LDG.E.U16 R56, desc[UR10][R56.64] ;  /* 0x0000000a38387981 */ /* 0x000164000c1e1500 */
[----:B------:R-:W-:-:S02]  /*4810*/  IMAD.WIDE R58, R143, 0x2, R44 ;  /* 0x000000028f3a7825 */ /* 0x000fc400078e022c */
[----:B------:R0:W5:Y:S02]  /*4820*/  LDG.E.U16 R161, desc[UR10][R48.64] ;  /* 0x0000000a30a17981 */ /* 0x000164000c1e1500 */
[--C-:B-1----:R-:W-:Y:S02]  /*4830*/  IMAD.WIDE R54, R145, 0x2, R44.reuse ;  /* 0x0000000291367825 */ /* 0x102fe400078e022c */
[----:B------:R-:W5:Y:S02]  /*4840*/  LDG.E.U16 R58, desc[UR10][R58.64] ;  /* 0x0000000a3a3a7981 */ /* 0x000f64000c1e1500 */
[----:B------:R-:W-:Y:S01]  /*4850*/  IMAD.WIDE R52, R146, 0x2, R44 ;  /* 0x0000000292347825 */ /* 0x000fe200078e022c */
[----:B0-----:R-:W-:Y:S01]  /*4860*/  LOP3.LUT R57, R47, 0xf, R100, 0xf8, !PT ;  /* 0x0000000f2f397812 */ /* 0x001fe200078ef864 */
[----:B------:R-:W5:Y:S02]  /*4870*/  LDG.E.U16 R54, desc[UR10][R54.64] ;  /* 0x0000000a36367981 */ /* 0x000f64000c1e1500 */
[----:B------:R-:W-:-:S02]  /*4880*/  IMAD.WIDE R50, R147, 0x2, R44 ;  /* 0x0000000293327825 */ /* 0x000fc400078e022c */
[----:B------:R-:W5:Y:S02]  /*4890*/  LDG.E.U16 R52, desc[UR10][R52.64] ;  /* 0x0000000a34347981 */ /* 0x000f64000c1e1500 */
[--C-:B------:R-:W-:Y:S02]  /*48a0*/  IMAD.WIDE R48, R148, 0x2, R44.reuse ;  /* 0x0000000294307825 */ /* 0x100fe400078e022c */
[----:B------:R-:W5:Y:S02]  /*48b0*/  LDG.E.U16 R50, desc[UR10][R50.64] ;  /* 0x0000000a32327981 */ /* 0x000f64000c1e1500 */
[--C-:B------:R-:W-:Y:S02]  /*48c0*/  IMAD.WIDE R46, R149, 0x2, R44.reuse ;  /* 0x00000002952e7825 */ /* 0x100fe400078e022c */
[----:B------:R0:W5:Y:S02]  /*48d0*/  LDG.E.U16 R48, desc[UR10][R48.64] ;  /* 0x0000000a30307981 */ /* 0x000164000c1e1500 */
[----:B------:R-:W-:-:S02]  /*48e0*/  IMAD.WIDE R44, R150, 0x2, R44 ;  /* 0x00000002962c7825 */ /* 0x000fc400078e022c */
[----:B------:R1:W5:Y:S04]  /*48f0*/  LDG.E.U16 R46, desc[UR10][R46.64] ;  /* 0x0000000a2e2e7981 */ /* 0x000368000c1e1500 */
[----:B------:R1:W5:Y:S01]  /*4900*/  LDG.E.U16 R44, desc[UR10][R44.64] ;  /* 0x0000000a2c2c7981 */ /* 0x000362000c1e1500 */
[----:B------:R-:W-:-:S05]  /*4910*/  IMAD.IADD R162, R162, 0x1, R99 ;  /* 0x00000001a2a27824 */ /* 0x000fca00078e0263 */
[----:B0-----:R-:W-:-:S05]  /*4920*/  LEA.HI R49, R162, 0x4, RZ, 0x1b ;  /* 0x00000004a2317811 */ /* 0x001fca00078fd8ff */
[C---:B------:R-:W-:Y:S01]  /*4930*/  IMAD.SHL.U32 R164, R49.reuse, 0x20, RZ ;  /* 0x0000002031a47824 */ /* 0x040fe200078e00ff */
[----:B------:R-:W-:-:S04]  /*4940*/  SHF.L.U32 R49, R49, 0x4, RZ ;  /* 0x0000000431317819 */ /* 0x000fc800000006ff */
[----:B-1----:R-:W-:Y:S02]  /*4950*/  LOP3.LUT R47, R49, 0xf0, RZ, 0xc0, !PT ;  /* 0x000000f0312f7812 */ /* 0x002fe400078ec0ff */
[----:B------:R-:W-:-:S05]  /*4960*/  LOP3.LUT R49, R162, 0x1ff00, RZ, 0xc0, !PT ;  /* 0x0001ff00a2317812 */ /* 0x000fca00078ec0ff */
[----:B------:R-:W-:Y:S01]  /*4970*/  VIADD R45, R49, 0x100 ;  /* 0x00000100312d7836 */ /* 0x000fe20000000000 */
[----:B------:R-:W-:Y:S02]  /*4980*/  LOP3.LUT R160, R160, 0xf0, RZ, 0xc0, !PT ;  /* 0x000000f0a0a07812 */ /* 0x000fe400078ec0ff */
[C---:B------:R-:W-:Y:S02]  /*4990*/  LOP3.LUT R53, R57.reuse, 0x1fe00, R162, 0xf8, !PT ;  /* 0x0001fe0039357812 */ /* 0x040fe400078ef8a2 */
[C---:B------:R-:W-:Y:S02]  /*49a0*/  LOP3.LUT R45, R57.reuse, 0x3fe00, R45, 0xf8, !PT ;  /* 0x0003fe00392d7812 */ /* 0x040fe400078ef82d */
[----:B------:R-:W-:Y:S02]  /*49b0*/  LOP3.LUT R164, R57, 0x7ffffe00, R164, 0xf8, !PT ;  /* 0x7ffffe0039a47812 */ /* 0x000fe400078ef8a4 */
[----:B------:R-:W-:Y:S02]  /*49c0*/  LOP3.LUT R51, R53, R160, RZ, 0xfc, !PT ;  /* 0x000000a035337212 */ /* 0x000fe400078efcff */
[----:B------:R-:W-:-:S02]  /*49d0*/  LOP3.LUT R45, R45, 0x80, R160, 0xf6, !PT ;  /* 0x000000802d2d7812 */ /* 0x000fc400078ef6a0 */
[----:B------:R-:W-:Y:S02]  /*49e0*/  LOP3.LUT R164, R164, R47, RZ, 0xfc, !PT ;  /* 0x0000002fa4a47212 */ /* 0x000fe400078efcff */
[----:B------:R-:W-:Y:S02]  /*49f0*/  LEA R51, R51, UR6, 0x1 ;  /* 0x0000000633337c11 */ /* 0x000fe4000f8e08ff */
[----:B------:R-:W-:Y:S02]  /*4a00*/  LEA R53, R45, UR6, 0x1 ;  /* 0x000000062d357c11 */ /* 0x000fe4000f8e08ff */
[----:B------:R-:W-:Y:S02]  /*4a10*/  LEA R164, R164, UR6, 0x1 ;  /* 0x00000006a4a47c11 */ /* 0x000fe4000f8e08ff */
[C---:B------:R-:W-:Y:S02]  /*4a20*/  LEA.HI R45, R162.reuse, 0xc, RZ, 0x1b ;  /* 0x0000000ca22d7811 */ /* 0x040fe400078fd8ff */
[----:B------:R-:W-:Y:S01]  /*4a30*/  LOP3.LUT R162, R162, 0x1ff80, RZ, 0xc0, !PT ;  /* 0x0001ff80a2a27812 */ /* 0x000fe200078ec0ff */
[----:B--2---:R0:W-:Y:S04]  /*4a40*/  STS.U16 [R51+0x8000], R66 ;  /* 0x0080004233007388 */ /* 0x0041e80000000400 */
[----:B---3--:R1:W-:Y:S01]  /*4a50*/  STS.U16 [R164+0x8000], R69 ;  /* 0x00800045a4007388 */ /* 0x0083e20000000400 */
[C---:B0-----:R-:W-:Y:S01]  /*4a60*/  IMAD.SHL.U32 R66, R45.reuse, 0x20, RZ ;  /* 0x000000202d427824 */ /* 0x041fe200078e00ff */
[----:B------:R-:W-:Y:S01]  /*4a70*/  SHF.L.U32 R45, R45, 0x4, RZ ;  /* 0x000000042d2d7819 */ /* 0x000fe200000006ff */
[----:B-1----:R-:W-:-:S03]  /*4a80*/  VIADD R164, R162, 0x280 ;  /* 0x00000280a2a47836 */ /* 0x002fc60000000000 */
[----:B------:R-:W-:Y:S02]  /*4a90*/  LOP3.LUT R66, R57, 0x7ffffe00, R66, 0xf8, !PT ;  /* 0x7ffffe0039427812 */ /* 0x000fe400078ef842 */
[----:B------:R-:W-:Y:S02]  /*4aa0*/  LOP3.LUT R45, R45, 0xf0, RZ, 0xc0, !PT ;  /* 0x000000f02d2d7812 */ /* 0x000fe400078ec0ff */
[----:B------:R-:W-:Y:S01]  /*4ab0*/  LOP3.LUT R164, R57, 0x3fe00, R164, 0xf8, !PT ;  /* 0x0003fe0039a47812 */ /* 0x000fe200078ef8a4 */
[----:B----4-:R0:W-:Y:S01]  /*4ac0*/  STS.U16 [R53+0x8000], R77 ;  /* 0x0080004d35007388 */ /* 0x0101e20000000400 */
[----:B------:R-:W-:-:S04]  /*4ad0*/  LOP3.LUT R66, R66, R45, RZ, 0xfc, !PT ;  /* 0x0000002d42427212 */ /* 0x000fc800078efcff */
[----:B------:R-:W-:Y:S02]  /*4ae0*/  LEA R66, R66, UR6, 0x1 ;  /* 0x0000000642427c11 */ /* 0x000fe4000f8e08ff */
[----:B0-----:R-:W-:Y:S01]  /*4af0*/  LOP3.LUT R53, R164, R47, RZ, 0xfc, !PT ;  /* 0x0000002fa4357212 */ /* 0x001fe200078efcff */
[----:B------:R-:W-:-:S03]  /*4b00*/  VIADD R164, R49, 0x300 ;  /* 0x0000030031a47836 */ /* 0x000fc60000000000 */
[----:B------:R-:W-:Y:S02]  /*4b10*/  LEA R55, R53, UR6, 0x1 ;  /* 0x0000000635377c11 */ /* 0x000fe4000f8e08ff */
[----:B------:R-:W-:Y:S01]  /*4b20*/  LOP3.LUT R53, R57, 0x3fe00, R164, 0xf8, !PT ;  /* 0x0003fe0039357812 */ /* 0x000fe200078ef8a4 */
[----:B------:R0:W-:Y:S01]  /*4b30*/  STS.U16 [R66+0x8000], R79 ;  /* 0x0080004f42007388 */ /* 0x0001e20000000400 */
[----:B------:R-:W-:Y:S02]  /*4b40*/  IADD3 R164, PT, PT, R162, 0x380, RZ ;  /* 0x00000380a2a47810 */ /* 0x000fe40007ffe0ff */
[----:B------:R-:W-:Y:S01]  /*4b50*/  LOP3.LUT R53, R53, 0x80, R160, 0xf6, !PT ;  /* 0x0000008035357812 */ /* 0x000fe200078ef6a0 */
[----:B------:R-:W-:Y:S01]  /*4b60*/  STS.U16 [R51+0x8400], R68 ;  /* 0x0084004433007388 */ /* 0x000fe20000000400 */
[----:B------:R-:W-:-:S03]  /*4b70*/  LOP3.LUT R164, R57, 0x3fe00, R164, 0xf8, !PT ;  /* 0x0003fe0039a47812 */ /* 0x000fc600078ef8a4 */
[----:B------:R1:W-:Y:S01]  /*4b80*/  STS.U16 [R55+0x8000], R64 ;  /* 0x0080004037007388 */ /* 0x0003e20000000400 */
[----:B0-----:R-:W-:Y:S02]  /*4b90*/  LEA R66, R53, UR6, 0x1 ;  /* 0x0000000635427c11 */ /* 0x001fe4000f8e08ff */
[----:B------:R-:W-:Y:S01]  /*4ba0*/  LOP3.LUT R53, R164, R45, RZ, 0xfc, !PT ;  /* 0x0000002da4357212 */ /* 0x000fe200078efcff */
[----:B-1----:R-:W-:-:S03]  /*4bb0*/  VIADD R64, R162, 0x480 ;  /* 0x00000480a2407836 */ /* 0x002fc60000000000 */
[----:B------:R-:W-:Y:S02]  /*4bc0*/  LEA R59, R53, UR6, 0x1 ;  /* 0x00000006353b7c11 */ /* 0x000fe4000f8e08ff */
[----:B------:R-:W-:-:S04]  /*4bd0*/  LOP3.LUT R64, R57, 0x3fe00, R64, 0xf8, !PT ;  /* 0x0003fe0039407812 */ /* 0x000fc800078ef840 */
[----:B------:R-:W-:Y:S01]  /*4be0*/  LOP3.LUT R53, R64, R47, RZ, 0xfc, !PT ;  /* 0x0000002f40357212 */ /* 0x000fe200078efcff */
[----:B------:R-:W-:-:S03]  /*4bf0*/  VIADD R64, R49, 0x500 ;  /* 0x0000050031407836 */ /* 0x000fc60000000000 */
[----:B------:R-:W-:Y:S02]  /*4c00*/  LEA R55, R53, UR6, 0x1 ;  /* 0x0000000635377c11 */ /* 0x000fe4000f8e08ff */
[----:B------:R-:W-:Y:S02]  /*4c10*/  LOP3.LUT R53, R57, 0x3fe00, R64, 0xf8, !PT ;  /* 0x0003fe0039357812 */ /* 0x000fe400078ef840 */
[C---:B------:R-:W-:Y:S01]  /*4c20*/  IADD3 R64, PT, PT, R162.reuse, 0x580, RZ ;  /* 0x00000580a2407810 */ /* 0x040fe20007ffe0ff */
[----:B------:R0:W-:Y:S01]  /*4c30*/  STS.U16 [R66+0x8000], R67 ;  /* 0x0080004342007388 */ /* 0x0001e20000000400 */
[----:B------:R-:W-:Y:S02]  /*4c40*/  LOP3.LUT R53, R53, 0x80, R160, 0xf6, !PT ;  /* 0x0000008035357812 */ /* 0x000fe400078ef6a0 */
[----:B------:R-:W-:Y:S01]  /*4c50*/  LOP3.LUT R64, R57, 0x3fe00, R64, 0xf8, !PT ;  /* 0x0003fe0039407812 */ /* 0x000fe200078ef840 */
[----:B0-----:R-:W-:Y:S01]  /*4c60*/  VIADD R66, R162, 0x680 ;  /* 0x00000680a2427836 */ /* 0x001fe20000000000 */
[----:B------:R-:W-:-:S02]  /*4c70*/  LEA R67, R53, UR6, 0x1 ;  /* 0x0000000635437c11 */ /* 0x000fc4000f8e08ff */
[----:B------:R-:W-:Y:S02]  /*4c80*/  LOP3.LUT R53, R64, R45, RZ, 0xfc, !PT ;  /* 0x0000002d40357212 */ /* 0x000fe400078efcff */
[----:B------:R-:W-:Y:S01]  /*4c90*/  LOP3.LUT R66, R57, 0x3fe00, R66, 0xf8, !PT ;  /* 0x0003fe0039427812 */ /* 0x000fe200078ef842 */
[----:B------:R-:W-:Y:S01]  /*4ca0*/  VIADD R68, R49, 0x700 ;  /* 0x0000070031447836 */ /* 0x000fe20000000000 */
[----:B------:R-:W-:Y:S02]  /*4cb0*/  LEA R64, R53, UR6, 0x1 ;  /* 0x0000000635407c11 */ /* 0x000fe4000f8e08ff */
[----:B------:R-:W-:Y:S01]  /*4cc0*/  LOP3.LUT R53, R66, R47, RZ, 0xfc, !PT ;  /* 0x0000002f42357212 */ /* 0x000fe200078efcff */
[----:B------:R0:W-:Y:S03]  /*4cd0*/  STS.U16 [R59+0x8000], R70 ;  /* 0x008000463b007388 */ /* 0x0001e60000000400 */
[----:B------:R-:W-:Y:S01]  /*4ce0*/  LEA R66, R53, UR6, 0x1 ;  /* 0x0000000635427c11 */ /* 0x000fe2000f8e08ff */
[----:B------:R-:W-:Y:S01]  /*4cf0*/  STS.U16 [R51+0x8800], R76 ;  /* 0x0088004c33007388 */ /* 0x000fe20000000400 */
[----:B------:R-:W-:-:S03]  /*4d00*/  LOP3.LUT R53, R57, 0x3fe00, R68, 0xf8, !PT ;  /* 0x0003fe0039357812 */ /* 0x000fc600078ef844 */
[----:B-----5:R-:W-:Y:S04]  /*4d10*/  STS.U16 [R55+0x8000], R78 ;  /* 0x0080004e37007388 */ /* 0x020fe80000000400 */
[----:B------:R-:W-:Y:S04]  /*4d20*/  STS.U16 [R67+0x8000], R154 ;  /* 0x0080009a43007388 */ /* 0x000fe80000000400 */
[----:B------:R1:W-:Y:S01]  /*4d30*/  STS.U16 [R64+0x8000], R71 ;  /* 0x0080004740007388 */ /* 0x0003e20000000400 */
[----:B0-----:R-:W-:Y:S02]  /*4d40*/  IADD3 R70, PT, PT, R162, 0x780, RZ ;  /* 0x00000780a2467810 */ /* 0x001fe40007ffe0ff */
[----:B-1----:R-:W-:-:S02]  /*4d50*/  LOP3.LUT R64, R53, 0x80, R160, 0xf6, !PT ;  /* 0x0000008035407812 */ /* 0x002fc400078ef6a0 */
[----:B------:R-:W0:Y:S01]  /*4d60*/  S2R R53, SR_LANEID ;  /* 0x0000000000357919 */ /* 0x000e220000000000 */
[C---:B------:R-:W-:Y:S01]  /*4d70*/  LOP3.LUT R70, R57.reuse, 0x3fe00, R70, 0xf8, !PT ;  /* 0x0003fe0039467812 */ /* 0x040fe200078ef846 */
[----:B------:R-:W-:Y:S01]  /*4d80*/  VIADD R76, R162, 0x880 ;  /* 0x00000880a24c7836 */ /* 0x000fe20000000000 */
[----:B------:R-:W-:Y:S02]  /*4d90*/  STS.U16 [R51+0x8c00], R155 ;  /* 0x008c009b33007388 */ /* 0x000fe40000000400 */
[----:B------:R-:W-:Y:S02]  /*4da0*/  LOP3.LUT R55, R70, R45, RZ, 0xfc, !PT ;  /* 0x0000002d46377212 */ /* 0x000fe400078efcff */
[----:B------:R-:W-:Y:S01]  /*4db0*/  LOP3.LUT R76, R57, 0x3fe00, R76, 0xf8, !PT ;  /* 0x0003fe00394c7812 */ /* 0x000fe200078ef84c */
[----:B------:R1:W-:Y:S03]  /*4dc0*/  STS.U16 [R66+0x8000], R65 ;  /* 0x0080004142007388 */ /* 0x0003e60000000400 */
[----:B------:R-:W-:Y:S01]  /*4dd0*/  LOP3.LUT R59, R76, R47, RZ, 0xfc, !PT ;  /* 0x0000002f4c3b7212 */ /* 0x000fe200078efcff */
[----:B------:R-:W-:Y:S01]  /*4de0*/  VIADD R68, R49, 0x900 ;  /* 0x0000090031447836 */ /* 0x000fe20000000000 */
[----:B-1----:R-:W-:-:S02]  /*4df0*/  LEA R65, R64, UR6, 0x1 ;  /* 0x0000000640417c11 */ /* 0x002fc4000f8e08ff */
[----:B------:R-:W-:-:S03]  /*4e00*/  LEA R64, R55, UR6, 0x1 ;  /* 0x0000000637407c11 */ /* 0x000fc6000f8e08ff */
[----:B------:R1:W-:Y:S01]  /*4e10*/  STS.U16 [R65+0x8000], R156 ;  /* 0x0080009c41007388 */ /* 0x0003e20000000400 */
[----:B------:R-:W-:Y:S01]  /*4e20*/  LEA R66, R59, UR6, 0x1 ;  /* 0x000000063b427c11 */ /* 0x000fe2000f8e08ff */
[C---:B------:R-:W-:Y:S01]  /*4e30*/  VIADD R164, R49.reuse, 0xd00 ;  /* 0x00000d0031a47836 */ /* 0x040fe20000000000 */
[C---:B------:R-:W-:Y:S01]  /*4e40*/  IADD3 R78, PT, PT, R49.reuse, 0xb00, RZ ;  /* 0x00000b00314e7810 */ /* 0x040fe20007ffe0ff */
[----:B------:R-:W-:Y:S01]  /*4e50*/  STS.U16 [R64+0x8000], R157 ;  /* 0x0080009d40007388 */ /* 0x000fe20000000400 */
[----:B------:R-:W-:Y:S01]  /*4e60*/  VIADD R67, R49, 0xf00 ;  /* 0x00000f0031437836 */ /* 0x000fe20000000000 */
[C---:B------:R-:W-:Y:S01]  /*4e70*/  IADD3 R70, PT, PT, R162.reuse, 0x980, RZ ;  /* 0x00000980a2467810 */ /* 0x040fe20007ffe0ff */
[C---:B------:R-:W-:Y:S01]  /*4e80*/  VIADD R76, R162.reuse, 0xa80 ;  /* 0x00000a80a24c7836 */ /* 0x040fe20000000000 */
[----:B------:R2:W-:Y:S01]  /*4e90*/  STS.U16 [R51+0x9000], R158 ;  /* 0x0090009e33007388 */ /* 0x0005e20000000400 */
[C---:B------:R-:W-:Y:S01]  /*4ea0*/  VIADD R154, R162.reuse, 0xb80 ;  /* 0x00000b80a29a7836 */ /* 0x040fe20000000000 */
[C---:B-1----:R-:W-:Y:S01]  /*4eb0*/  IADD3 R156, PT, PT, R162.reuse, 0xc80, RZ ;  /* 0x00000c80a29c7810 */ /* 0x042fe20007ffe0ff */
[C---:B------:R-:W-:Y:S01]  /*4ec0*/  VIADD R65, R162.reuse, 0xd80 ;  /* 0x00000d80a2417836 */ /* 0x040fe20000000000 */
[C---:B------:R-:W-:Y:S01]  /*4ed0*/  LOP3.LUT R49, R57.reuse, 0x3fe00, R68, 0xf8, !PT ;  /* 0x0003fe0039317812 */ /* 0x040fe200078ef844 */
[----:B------:R1:W-:Y:S01]  /*4ee0*/  STS.U16 [R66+0x8000], R159 ;  /* 0x0080009f42007388 */ /* 0x0003e20000000400 */
[----:B------:R-:W-:Y:S01]  /*4ef0*/  LOP3.LUT R55, R57, 0x3fe00, R78, 0xf8, !PT ;  /* 0x0003fe0039377812 */ /* 0x000fe200078ef84e */
[C---:B--2---:R-:W-:Y:S01]  /*4f00*/  VIADD R158, R162.reuse, 0xe80 ;  /* 0x00000e80a29e7836 */ /* 0x044fe20000000000 */
[----:B------:R-:W-:-:S02]  /*4f10*/  IADD3 R162, PT, PT, R162, 0xf80, RZ ;  /* 0x00000f80a2a27810 */ /* 0x000fc40007ffe0ff */
[C---:B------:R-:W-:Y:S02]  /*4f20*/  LOP3.LUT R64, R57.reuse, 0x3fe00, R70, 0xf8, !PT ;  /* 0x0003fe0039407812 */ /* 0x040fe400078ef846 */
[C---:B------:R-:W-:Y:S02]  /*4f30*/  LOP3.LUT R78, R57.reuse, 0x3fe00, R156, 0xf8, !PT ;  /* 0x0003fe00394e7812 */ /* 0x040fe400078ef89c */
[C---:B------:R-:W-:Y:S02]  /*4f40*/  LOP3.LUT R68, R57.reuse, 0x3fe00, R65, 0xf8, !PT ;  /* 0x0003fe0039447812 */ /* 0x040fe400078ef841 */
[C---:B------:R-:W-:Y:S02]  /*4f50*/  LOP3.LUT R76, R57.reuse, 0x3fe00, R76, 0xf8, !PT ;  /* 0x0003fe00394c7812 */ /* 0x040fe400078ef84c */
[C---:B-1----:R-:W-:Y:S02]  /*4f60*/  LOP3.LUT R66, R57.reuse, 0x3fe00, R154, 0xf8, !PT ;  /* 0x0003fe0039427812 */ /* 0x042fe400078ef89a */
[----:B------:R-:W-:-:S02]  /*4f70*/  LOP3.LUT R59, R57, 0x3fe00, R164, 0xf8, !PT ;  /* 0x0003fe00393b7812 */ /* 0x000fc400078ef8a4 */
[C---:B------:R-:W-:Y:S02]  /*4f80*/  LOP3.LUT R156, R57.reuse, 0x3fe00, R158, 0xf8, !PT ;  /* 0x0003fe00399c7812 */ /* 0x040fe400078ef89e */
[C---:B------:R-:W-:Y:S02]  /*4f90*/  LOP3.LUT R65, R57.reuse, 0x3fe00, R67, 0xf8, !PT ;  /* 0x0003fe0039417812 */ /* 0x040fe400078ef843 */
[----:B------:R-:W-:Y:S02]  /*4fa0*/  LOP3.LUT R70, R57, 0x3fe00, R162, 0xf8, !PT ;  /* 0x0003fe0039467812 */ /* 0x000fe400078ef8a2 */
[----:B0-----:R-:W-:Y:S02]  /*4fb0*/  SHF.R.U32.HI R57, RZ, 0x3, R53 ;  /* 0x00000003ff397819 */ /* 0x001fe40000011635 */
[----:B------:R-:W-:-:S03]  /*4fc0*/  LOP3.LUT R67, R53, 0x7, RZ, 0xc0, !PT ;  /* 0x0000000735437812 */ /* 0x000fc600078ec0ff */
[----:B------:R-:W-:Y:S01]  /*4fd0*/  IMAD.SHL.U32 R158, R57, 0x8, RZ ;  /* 0x00000008399e7824 */ /* 0x000fe200078e00ff */
[----:B------:R-:W-:Y:S02]  /*4fe0*/  SHF.R.U32.HI R154, RZ, 0x4, R53 ;  /* 0x00000004ff9a7819 */ /* 0x000fe40000011635 */
[----:B------:R-:W-:Y:S02]  /*4ff0*/  LOP3.LUT R49, R49, 0x80, R160, 0xf6, !PT ;  /* 0x0000008031317812 */ /* 0x000fe400078ef6a0 */
[----:B------:R-:W-:Y:S02]  /*5000*/  LOP3.LUT R53, R158, 0x8, R67, 0xe2, !PT ;  /* 0x000000089e357812 */ /* 0x000fe400078ee243 */
[C---:B------:R-:W-:Y:S01]  /*5010*/  LEA R158, R154.reuse, R67, 0x3 ;  /* 0x000000439a9e7211 */ /* 0x040fe200078e18ff */
[----:B------:R-:W-:Y:S01]  /*5020*/  IMAD.SHL.U32 R154, R154, 0x8, RZ ;  /* 0x000000089a9a7824 */ /* 0x000fe200078e00ff */
[----:B------:R-:W-:Y:S02]  /*5030*/  LOP3.LUT R64, R64, R45, RZ, 0xfc, !PT ;  /* 0x0000002d40407212 */ /* 0x000fe400078efcff */
[----:B------:R-:W-:-:S02]  /*5040*/  LOP3.LUT R76, R76, R47, RZ, 0xfc, !PT ;  /* 0x0000002f4c4c7212 */ /* 0x000fc400078efcff */
[----:B------:R-:W-:Y:S02]  /*5050*/  LOP3.LUT R55, R55, 0x80, R160, 0xf6, !PT ;  /* 0x0000008037377812 */ /* 0x000fe400078ef6a0 */
[----:B------:R-:W-:Y:S01]  /*5060*/  LEA R49, R49, UR6, 0x1 ;  /* 0x0000000631317c11 */ /* 0x000fe2000f8e08ff */
[----:B------:R-:W-:Y:S01]  /*5070*/  IMAD R154, R53, 0x10, R154 ;  /* 0x00000010359a7824 */ /* 0x000fe200078e029a */
[----:B------:R-:W-:Y:S02]  /*5080*/  LOP3.LUT R66, R66, R45, RZ, 0xfc, !PT ;  /* 0x0000002d42427212 */ /* 0x000fe400078efcff */
[----:B------:R-:W-:Y:S02]  /*5090*/  LEA R64, R64, UR6, 0x1 ;  /* 0x0000000640407c11 */ /* 0x000fe4000f8e08ff */
[----:B------:R-:W-:Y:S02]  /*50a0*/  LOP3.LUT R53, R78, R47, RZ, 0xfc, !PT ;  /* 0x0000002f4e357212 */ /* 0x000fe400078efcff */
[----:B------:R-:W-:Y:S01]  /*50b0*/  LEA R76, R76, UR6, 0x1 ;  /* 0x000000064c4c7c11 */ /* 0x000fe2000f8e08ff */
[----:B------:R0:W-:Y:S01]  /*50c0*/  STS.U16 [R49+0x8000], R60 ;  /* 0x0080003c31007388 */ /* 0x0001e20000000400 */
[----:B------:R-:W-:-:S02]  /*50d0*/  LOP3.LUT R59, R59, 0x80, R160, 0xf6, !PT ;  /* 0x000000803b3b7812 */ /* 0x000fc400078ef6a0 */
[----:B------:R-:W-:Y:S01]  /*50e0*/  LEA R78, R55, UR6, 0x1 ;  /* 0x00000006374e7c11 */ /* 0x000fe2000f8e08ff */
[----:B------:R-:W-:Y:S01]  /*50f0*/  STS.U16 [R64+0x8000], R61 ;  /* 0x0080003d40007388 */ /* 0x000fe20000000400 */
[----:B------:R-:W-:Y:S02]  /*5100*/  LOP3.LUT R68, R68, R45, RZ, 0xfc, !PT ;  /* 0x0000002d44447212 */ /* 0x000fe400078efcff */
[----:B------:R-:W-:Y:S01]  /*5110*/  LEA R66, R66, UR6, 0x1 ;  /* 0x0000000642427c11 */ /* 0x000fe2000f8e08ff */
[----:B------:R-:W-:Y:S01]  /*5120*/  STS.U16 [R51+0x9400], R62 ;  /* 0x0094003e33007388 */ /* 0x000fe20000000400 */
[----:B------:R-:W-:Y:S02]  /*5130*/  LOP3.LUT R47, R156, R47, RZ, 0xfc, !PT ;  /* 0x0000002f9c2f7212 */ /* 0x000fe400078efcff */
[----:B------:R-:W-:Y:S01]  /*5140*/  LEA R53, R53, UR6, 0x1 ;  /* 0x0000000635357c11 */ /* 0x000fe2000f8e08ff */
[----:B------:R-:W-:Y:S01]  /*5150*/  STS.U16 [R76+0x8000], R63 ;  /* 0x0080003f4c007388 */ /* 0x000fe20000000400 */
[----:B------:R-:W-:-:S02]  /*5160*/  LOP3.LUT R65, R65, 0x80, R160, 0xf6, !PT ;  /* 0x0000008041417812 */ /* 0x000fc400078ef6a0 */
[----:B------:R-:W-:Y:S01]  /*5170*/  LEA R59, R59, UR6, 0x1 ;  /* 0x000000063b3b7c11 */ /* 0x000fe2000f8e08ff */
[----:B------:R-:W-:Y:S01]  /*5180*/  STS.U16 [R78+0x8000], R161 ;  /* 0x008000a14e007388 */ /* 0x000fe20000000400 */
[----:B------:R-:W-:Y:S02]  /*5190*/  LOP3.LUT R70, R70, R45, RZ, 0xfc, !PT ;  /* 0x0000002d46467212 */ /* 0x000fe400078efcff */
[----:B0-----:R-:W-:Y:S01]  /*51a0*/  LEA R49, R68, UR6, 0x1 ;  /* 0x0000000644317c11 */ /* 0x001fe2000f8e08ff */
[----:B------:R-:W-:Y:S01]  /*51b0*/  STS.U16 [R66+0x8000], R163 ;  /* 0x008000a342007388 */ /* 0x000fe20000000400 */
[----:B------:R-:W-:Y:S01]  /*51c0*/  LEA R55, R47, UR6, 0x1 ;  /* 0x000000062f377c11 */ /* 0x000fe2000f8e08ff */
[----:B------:R-:W-:Y:S01]  /*51d0*/  IMAD.SHL.U32 R155, R57, 0x8, RZ ;  /* 0x00000008399b7824 */ /* 0x000fe200078e00ff */
[----:B------:R-:W-:Y:S01]  /*51e0*/  LEA R65, R65, UR6, 0x1 ;  /* 0x0000000641417c11 */ /* 0x000fe2000f8e08ff */
[----:B------:R-:W-:Y:S01]  /*51f0*/  STS.U16 [R51+0x9800], R58 ;  /* 0x0098003a33007388 */ /* 0x000fe20000000400 */
[----:B------:R-:W-:-:S03]  /*5200*/  LEA R57, R70, UR6, 0x1 ;  /* 0x0000000646397c11 */ /* 0x000fc6000f8e08ff */
[----:B------:R-:W-:Y:S04]  /*5210*/  STS.U16 [R53+0x8000], R56 ;  /* 0x0080003835007388 */ /* 0x000fe80000000400 */
[----:B------:R-:W-:Y:S04]  /*5220*/  STS.U16 [R59+0x8000], R54 ;  /* 0x008000363b007388 */ /* 0x000fe80000000400 */
[----:B------:R0:W-:Y:S04]  /*5230*/  STS.U16 [R49+0x8000], R52 ;  /* 0x0080003431007388 */ /* 0x0001e80000000400 */
[----:B------:R-:W-:Y:S04]  /*5240*/  STS.U16 [R51+0x9c00], R50 ;  /* 0x009c003233007388 */ /* 0x000fe80000000400 */
[----:B------:R1:W-:Y:S04]  /*5250*/  STS.U16 [R55+0x8000], R48 ;  /* 0x0080003037007388 */ /* 0x0003e80000000400 */
[----:B------:R-:W-:Y:S01]  /*5260*/  STS.U16 [R65+0x8000], R46 ;  /* 0x0080002e41007388 */ /* 0x000fe20000000400 */
[----:B------:R-:W-:-:S03]  /*5270*/  UIADD3 UR8, UPT, UPT, UR6, 0x8000, URZ ;  /* 0x0000800006087890 */ /* 0x000fc6000fffe0ff */
[----:B------:R-:W-:Y:S01]  /*5280*/  STS.U16 [R57+0x8000], R44 ;  /* 0x0080002c39007388 */ /* 0x000fe20000000400 */
[----:B0-----:R-:W-:Y:S02]  /*5290*/  IADD3 R49, PT, PT, R151, -0x1200, RZ ;  /* 0xffffee0097317810 */ /* 0x001fe40007ffe0ff */
[----:B------:R-:W-:Y:S02]  /*52a0*/  LEA R156, R101, UR8, 0xc ;  /* 0x00000008659c7c11 */ /* 0x000fe4000f8e60ff */
[----:B------:R-:W-:Y:S01]  /*52b0*/  LOP3.LUT R155, R155, 0x8, RZ, 0xe2, !PT ;  /* 0x000000089b9b7812 */ /* 0x000fe200078ee2ff */
[----:B-1----:R-:W-:Y:S01]  /*52c0*/  IMAD.U32 R48, R154, 0x2, R49 ;  /* 0x000000029a307824 */ /* 0x002fe200078e0031 */
[C---:B------:R-:W-:Y:S01]  /*52d0*/  IADD3 R54, PT, PT, R156.reuse, 0x400, RZ ;  /* 0x000004009c367810 */ /* 0x040fe20007ffe0ff */
[----:B------:R-:W-:Y:S01]  /*52e0*/  VIADD R56, R156, 0x800 ;  /* 0x000008009c387836 */ /* 0x000fe20000000000 */
[----:B------:R-:W-:Y:S01]  /*52f0*/  LEA R155, R158, R155, 0x4 ;  /* 0x0000009b9e9b7211 */ /* 0x000fe200078e20ff */
[----:B------:R-:W-:-:S02]  /*5300*/  VIADD R45, R151, 0xffffce00 ;  /* 0xffffce00972d7836 */ /* 0x000fc40000000000 */
[C---:B------:R-:W-:Y:S02]  /*5310*/  VIADD R47, R151.reuse, 0xffffde00 ;  /* 0xffffde00972f7836 */ /* 0x040fe40000000000 */
[----:B------:R-:W-:Y:S02]  /*5320*/  VIADD R52, R156, 0xc00 ;  /* 0x00000c009c347836 */ /* 0x000fe40000000000 */
[----:B------:R-:W-:Y:S01]  /*5330*/  VIADD R49, R151, 0xfffffe00 ;  /* 0xfffffe0097317836 */ /* 0x000fe20000000000 */
[C---:B------:R-:W-:Y:S01]  /*5340*/  LEA R53, R155.reuse, R56, 0x1 ;  /* 0x000000389b357211 */ /* 0x040fe200078e08ff */
[C---:B------:R-:W-:Y:S01]  /*5350*/  IMAD.U32 R60, R155.reuse, 0x2, R156 ;  /* 0x000000029b3c7824 */ /* 0x040fe200078e009c */
[----:B------:R-:W-:Y:S01]  /*5360*/  BAR.SYNC.DEFER_BLOCKING 0x0 ;  /* 0x0000000000007b1d */ /* 0x000fe20000010000 */
[C---:B------:R-:W-:Y:S01]  /*5370*/  IMAD.U32 R58, R155.reuse, 0x2, R54 ;  /* 0x000000029b3a7824 */ /* 0x040fe200078e0036 */
[C---:B------:R-:W-:Y:S01]  /*5380*/  LEA R76, R154.reuse, R45, 0x1 ;  /* 0x0000002d9a4c7211 */ /* 0x040fe200078e08ff */
[----:B------:R-:W-:Y:S01]  /*5390*/  IMAD.U32 R64, R155, 0x2, R52 ;  /* 0x000000029b407824 */ /* 0x000fe200078e0034 */
[C---:B------:R-:W-:Y:S01]  /*53a0*/  LEA R68, R154.reuse, R49, 0x1 ;  /* 0x000000319a447211 */ /* 0x040fe200078e08ff */
[----:B------:R-:W-:Y:S01]  /*53b0*/  IMAD.U32 R47, R154, 0x2, R47 ;  /* 0x000000029a2f7824 */ /* 0x000fe200078e002f */
[----:B------:R-:W-:Y:S04]  /*53c0*/  LDSM.16.M88.4 R60, [R60] ;  /* 0x000000003c3c783b */ /* 0x000fe80000000200 */
[----:B------:R-:W-:Y:S04]  /*53d0*/  LDSM.16.M88.4 R56, [R58] ;  /* 0x000000003a38783b */ /* 0x000fe80000000200 */
[----:B------:R-:W-:Y:S04]  /*53e0*/  LDSM.16.M88.4 R52, [R53] ;  /* 0x000000003534783b */ /* 0x000fe80000000200 */
[----:B------:R-:W-:Y:S04]  /*53f0*/  LDSM.16.M88.4 R64, [R64] ;  /* 0x000000004040783b */ /* 0x000fe80000000200 */
[----:B------:R-:W0:Y:S04]  /*5400*/  LDSM.16.M88.4 R44, [R47] ;  /* 0x000000002f2c783b */ /* 0x000e280000000200 */
[----:B------:R-:W1:Y:S04]  /*5410*/  LDSM.16.M88.4 R76, [R76] ;  /* 0x000000004c4c783b */ /* 0x000e680000000200 */
[----:B------:R-:W2:Y:S04]  /*5420*/  LDSM.16.M88.4 R48, [R48] ;  /* 0x000000003030783b */ /* 0x000ea80000000200 */
[----:B------:R-:W3:Y:S01]  /*5430*/  LDSM.16.M88.4 R68, [R68] ;  /* 0x000000004444783b */ /* 0x000ee20000000200 */
[C---:B0-----:R-:W-:Y:S08]  /*5440*/  HMMA.16816.F16 R28, R44.reuse, R60, R28 ;  /* 0x0000003c2c1c723c */ /* 0x041ff0000000081c */
[C---:B------:R-:W-:Y:S08]  /*5450*/  HMMA.16816.F16 R26, R44.reuse, R62, R26 ;  /* 0x0000003e2c1a723c */ /* 0x040ff0000000081a */
[C---:B------:R-:W-:Y:S08]  /*5460*/  HMMA.16816.F16 R24, R44.reuse, R56, R24 ;  /* 0x000000382c18723c */ /* 0x040ff00000000818 */
[C---:B------:R-:W-:Y:S08]  /*5470*/  HMMA.16816.F16 R22, R44.reuse, R58, R22 ;  /* 0x0000003a2c16723c */ /* 0x040ff00000000816 */
[C---:B------:R-:W-:Y:S08]  /*5480*/  HMMA.16816.F16 R20, R44.reuse, R52, R20 ;  /* 0x000000342c14723c */ /* 0x040ff00000000814 */
[C---:B------:R-:W-:Y:S08]  /*5490*/  HMMA.16816.F16 R18, R44.reuse, R54, R18 ;  /* 0x000000362c12723c */ /* 0x040ff00000000812 */
[----:B------:R-:W-:Y:S08]  /*54a0*/  HMMA.16816.F16 R16, R44, R64, R16 ;  /* 0x000000402c10723c */ /* 0x000ff00000000810 */
[C---:B-1----:R-:W-:Y:S08]  /*54b0*/  HMMA.16816.F16 R10, R76.reuse, R56, R10 ;  /* 0x000000384c0a723c */ /* 0x042ff0000000080a */
[C---:B------:R-:W-:Y:S08]  /*54c0*/  HMMA.16816.F16 R6, R76.reuse, R52, R6 ;  /* 0x000000344c06723c */ /* 0x040ff00000000806 */
[----:B------:R-:W-:Y:S08]  /*54d0*/  HMMA.16816.F16 R4, R76, R54, R4 ;  /* 0x000000364c04723c */ /* 0x000ff00000000804 */
[----:B------:R-:W-:Y:S08]  /*54e0*/  HMMA.16816.F16 R46, R44, R66, R82 ;  /* 0x000000422c2e723c */ /* 0x000ff00000000852 */
[C---:B--2---:R-:W-:Y:S08]  /*54f0*/  HMMA.16816.F16 R40, R48.reuse, R56, R40 ;  /* 0x000000383028723c */ /* 0x044ff00000000828 */
[C---:B------:R-:W-:Y:S08]  /*5500*/  HMMA.16816.F16 R36, R48.reuse, R52, R36 ;  /* 0x000000343024723c */ /* 0x040ff00000000824 */
[----:B------:R-:W-:Y:S08]  /*5510*/  HMMA.16816.F16 R34, R48, R54, R34 ;  /* 0x000000363022723c */ /* 0x000ff00000000822 */
[----:B---3--:R-:W-:Y:S01]  /*5520*/  HMMA.16816.F16 R88, R68, R56, R88 ;  /* 0x000000384458723c */ /* 0x008fe20000000858 */
[----:B------:R-:W-:-:S07]  /*5530*/  VIADD R56, R156, 0xa00 ;  /* 0x00000a009c387836 */ /* 0x000fce0000000000 */
[----:B------:R-:W-:Y:S01]  /*5540*/  HMMA.16816.F16 R92, R68, R52, R92 ;  /* 0x00000034445c723c */ /* 0x000fe2000000085c */
[----:B------:R-:W-:Y:S01]  /*5550*/  VIADD R53, R151, 0xffffd000 ;  /* 0xffffd00097357836 */ /* 0x000fe20000000000 */
[----:B------:R-:W-:-:S06]  /*5560*/  IADD3 R52, PT, PT, R156, 0x200, RZ ;  /* 0x000002009c347810 */ /* 0x000fcc0007ffe0ff */
[----:B------:R-:W-:Y:S01]  /*5570*/  HMMA.16816.F16 R94, R68, R54, R94 ;  /* 0x00000036445e723c */ /* 0x000fe2000000085e */
[C---:B------:R-:W-:Y:S02]  /*5580*/  VIADD R54, R156.reuse, 0x600 ;  /* 0x000006009c367836 */ /* 0x040fe40000000000 */
[----:B------:R-:W-:-:S05]  /*5590*/  VIADD R156, R156, 0xe00 ;  /* 0x00000e009c9c7836 */ /* 0x000fca0000000000 */
[----:B------:R-:W-:Y:S01]  /*55a0*/  HMMA.16816.F16 R44, R48, R60, R80 ;  /* 0x0000003c302c723c */ /* 0x000fe20000000850 */
[----:B------:R-:W-:Y:S01]  /*55b0*/  LEA R80, R154, R53, 0x1 ;  /* 0x000000359a507211 */ /* 0x000fe200078e08ff */
[C---:B------:R-:W-:Y:S01]  /*55c0*/  IMAD.U32 R52, R155.reuse, 0x2, R52 ;  /* 0x000000029b347824 */ /* 0x040fe200078e0034 */
[----:B------:R-:W-:-:S04]  /*55d0*/  LEA R57, R155, R54, 0x1 ;  /* 0x000000369b397211 */ /* 0x000fc800078e08ff */
[----:B------:R-:W-:Y:S01]  /*55e0*/  LDSM.16.M88.4 R80, [R80] ;  /* 0x000000005050783b */ /* 0x000fe20000000200 */
[C---:B------:R-:W-:Y:S03]  /*55f0*/  HMMA.16816.F16 R42, R48.reuse, R62, R42 ;  /* 0x0000003e302a723c */ /* 0x040fe6000000082a */
[----:B------:R-:W0:Y:S05]  /*5600*/  LDSM.16.M88.4 R52, [R52] ;  /* 0x000000003434783b */ /* 0x000e2a0000000200 */
[C---:B------:R-:W-:Y:S08]  /*5610*/  HMMA.16816.F16 R38, R48.reuse, R58, R38 ;  /* 0x0000003a3026723c */ /* 0x040ff00000000826 */
[C---:B------:R-:W-:Y:S08]  /*5620*/  HMMA.16816.F16 R32, R48.reuse, R64, R32 ;  /* 0x000000403020723c */ /* 0x040ff00000000820 */
[----:B------:R-:W-:Y:S01]  /*5630*/  HMMA.16816.F16 R48, R48, R66, R72 ;  /* 0x000000423030723c */ /* 0x000fe20000000848 */
[----:B------:R-:W-:-:S04]  /*5640*/  VIADD R73, R151, 0xfffff000 ;  /* 0xfffff00097497836 */ /* 0x000fc80000000000 */
[----:B------:R-:W-:-:S03]  /*5650*/  IMAD.U32 R73, R154, 0x2, R73 ;  /* 0x000000029a497824 */ /* 0x000fc600078e0049 */
[-C--:B------:R-:W-:Y:S08]  /*5660*/  HMMA.16816.F16 R14, R76, R60.reuse, R14 ;  /* 0x0000003c4c0e723c */ /* 0x080ff0000000080e */
[----:B------:R-:W-:Y:S01]  /*5670*/  HMMA.16816.F16 R50, R68, R60, R74 ;  /* 0x0000003c4432723c */ /* 0x000fe2000000084a */
[----:B------:R-:W-:Y:S01]  /*5680*/  VIADD R61, R151, 0xffffe000 ;  /* 0xffffe000973d7836 */ /* 0x000fe20000000000 */
[----:B------:R-:W1:Y:S01]  /*5690*/  LDSM.16.M88.4 R72, [R73] ;  /* 0x000000004948783b */ /* 0x000e620000000200 */
[----:B------:R-:W-:-:S05]  /*56a0*/  IMAD.U32 R60, R155, 0x2, R56 ;  /* 0x000000029b3c7824 */ /* 0x000fca00078e0038 */
[-C--:B------:R-:W-:Y:S08]  /*56b0*/  HMMA.16816.F16 R2, R76, R64.reuse, R2 ;  /* 0x000000404c02723c */ /* 0x080ff00000000802 */
[----:B------:R-:W-:Y:S01]  /*56c0*/  HMMA.16816.F16 R96, R68, R64, R96 ;  /* 0x000000404460723c */ /* 0x000fe20000000860 */
[----:B------:R-:W-:Y:S01]  /*56d0*/  IMAD.U32 R64, R155, 0x2, R156 ;  /* 0x000000029b407824 */ /* 0x000fe200078e009c */
[----:B------:R-:W-:-:S06]  /*56e0*/  LEA R155, R154, R61, 0x1 ;  /* 0x0000003d9a9b7211 */ /* 0x000fcc00078e08ff */
[C---:B------:R-:W-:Y:S08]  /*56f0*/  HMMA.16816.F16 R12, R76.reuse, R62, R12 ;  /* 0x0000003e4c0c723c */ /* 0x040ff0000000080c */
[C---:B------:R-:W-:Y:S08]  /*5700*/  HMMA.16816.F16 R8, R76.reuse, R58, R8 ;  /* 0x0000003a4c08723c */ /* 0x040ff00000000808 */
[----:B------:R-:W-:Y:S01]  /*5710*/  HMMA.16816.F16 R30, R76, R66, R30 ;  /* 0x000000424c1e723c */ /* 0x000fe2000000081e */
[----:B------:R-:W-:-:S06]  /*5720*/  LEA R76, R154, R151, 0x1 ;  /* 0x000000979a4c7211 */ /* 0x000fcc00078e08ff */
[----:B------:R-:W-:Y:S01]  /*5730*/  LDSM.16.M88.4 R76, [R76] ;  /* 0x000000004c4c783b */ /* 0x000fe20000000200 */
[C---:B------:R-:W-:Y:S03]  /*5740*/  HMMA.16816.F16 R86, R68.reuse, R62, R86 ;  /* 0x0000003e4456723c */ /* 0x040fe60000000856 */
[----:B------:R-:W2:Y:S05]  /*5750*/  LDSM.16.M88.4 R60, [R60] ;  /* 0x000000003c3c783b */ /* 0x000eaa0000000200 */
[C---:B------:R-:W-:Y:S01]  /*5760*/  HMMA.16816.F16 R90, R68.reuse, R58, R90 ;  /* 0x0000003a445a723c */ /* 0x040fe2000000085a */
[----:B------:R-:W3:Y:S07]  /*5770*/  LDSM.16.M88.4 R56, [R57] ;  /* 0x000000003938783b */ /* 0x000eee0000000200 */
[----:B------:R-:W-:Y:S01]  /*5780*/  HMMA.16816.F16 R84, R68, R66, R84 ;  /* 0x000000424454723c */ /* 0x000fe20000000854 */
[----:B------:R-:W4:Y:S04]  /*5790*/  LDSM.16.M88.4 R64, [R64] ;  /* 0x000000004040783b */ /* 0x000f280000000200 */
[----:B------:R-:W5:Y:S03]  /*57a0*/  LDSM.16.M88.4 R68, [R155] ;  /* 0x000000009b44783b */ /* 0x000f660000000200 */
[----:B0-----:R-:W-:Y:S01]  /*57b0*/  HMMA.16816.F16 R14, R80, R52, R14 ;  /* 0x00000034500e723c */ /* 0x001fe2000000080e */
[----:B------:R-:W-:-:S07]  /*57c0*/  UIADD3 UR4, UPT, UPT, UR4, 0x1, URZ ;  /* 0x0000000104047890 */ /* 0x000fce000fffe0ff */
[-C--:B------:R-:W-:Y:S08]  /*57d0*/  HMMA.16816.F16 R12, R80, R54.reuse, R12 ;  /* 0x00000036500c723c */ /* 0x080ff0000000080c */
[----:B-1----:R-:W-:Y:S08]  /*57e0*/  HMMA.16816.F16 R42, R72, R54, R42 ;  /* 0x00000036482a723c */ /* 0x002ff0000000082a */
[C---:B--2---:R-:W-:Y:S08]  /*57f0*/  HMMA.16816.F16 R6, R80.reuse, R60, R6 ;  /* 0x0000003c5006723c */ /* 0x044ff00000000806 */
[C---:B---3--:R-:W-:Y:S08]  /*5800*/  HMMA.16816.F16 R10, R80.reuse, R56, R10 ;  /* 0x00000038500a723c */ /* 0x048ff0000000080a */
[C---:B------:R-:W-:Y:S08]  /*5810*/  HMMA.16816.F16 R8, R80.reuse, R58, R8 ;  /* 0x0000003a5008723c */ /* 0x040ff00000000808 */
[C---:B------:R-:W-:Y:S08]  /*5820*/  HMMA.16816.F16 R4, R80.reuse, R62, R4 ;  /* 0x0000003e5004723c */ /* 0x040ff00000000804 */
[C---:B----4-:R-:W-:Y:S08]  /*5830*/  HMMA.16816.F16 R2, R80.reuse, R64, R2 ;  /* 0x000000405002723c */ /* 0x050ff00000000802 */
[----:B------:R-:W-:Y:S08]  /*5840*/  HMMA.16816.F16 R30, R80, R66, R30 ;  /* 0x00000042501e723c */ /* 0x000ff0000000081e */
[C---:B------:R-:W-:Y:S08]  /*5850*/  HMMA.16816.F16 R80, R72.reuse, R52, R44 ;  /* 0x000000344850723c */ /* 0x040ff0000000082c */
[C---:B------:R-:W-:Y:S08]  /*5860*/  HMMA.16816.F16 R40, R72.reuse, R56, R40 ;  /* 0x000000384828723c */ /* 0x040ff00000000828 */
[C---:B------:R-:W-:Y:S08]  /*5870*/  HMMA.16816.F16 R38, R72.reuse, R58, R38 ;  /* 0x0000003a4826723c */ /* 0x040ff00000000826 */
[C---:B------:R-:W-:Y:S08]  /*5880*/  HMMA.16816.F16 R36, R72.reuse, R60, R36 ;  /* 0x0000003c4824723c */ /* 0x040ff00000000824 */
[C---:B------:R-:W-:Y:S08]  /*5890*/  HMMA.16816.F16 R34, R72.reuse, R62, R34 ;  /* 0x0000003e4822723c */ /* 0x040ff00000000822 */
[C---:B------:R-:W-:Y:S08]  /*58a0*/  HMMA.16816.F16 R32, R72.reuse, R64, R32 ;  /* 0x000000404820723c */ /* 0x040ff00000000820 */
[----:B------:R-:W-:Y:S01]  /*58b0*/  HMMA.16816.F16 R72, R72, R66, R48 ;  /* 0x000000424848723c */ /* 0x000fe20000000830 */
[----:B------:R-:W-:-:S07]  /*58c0*/  UISETP.NE.AND UP0, UPT, UR4, URZ, UPT ;  /* 0x000000ff0400728c */ /* 0x000fce000bf05270 */
[C---:B-----5:R-:W-:Y:S08]  /*58d0*/  HMMA.16816.F16 R28, R68.reuse, R52, R28 ;  /* 0x00000034441c723c */ /* 0x060ff0000000081c */
        /* <DEDUP_REMOVED lines=47> */
[----:B------:R-:W-:Y:S01]  /*5bd0*/  VIADD R119, R119, 0x20 ;  /* 0x0000002077777836 */ /* 0x000fe20000000000 */
[----:B------:R-:W-:Y:S06]  /*5be0*/  BRA.U UP0, `(.L_x_4) ;  /* 0xffffffe900287547 */ /* 0x000fec000b83ffff */
.L_x_3:
[----:B------:R-:W-:Y:S01]  /*5bf0*/  STS [R103], R14 ;  /* 0x0000000e67007388 */ /* 0x000fe20000000800 */
[----:B------:R-:W0:Y:S01]  /*5c00*/  S2UR UR4, SR_CTAID.Y ;  /* 0x00000000000479c3 */ /* 0x000e220000002600 */
[----:B------:R-:W-:Y:S01]  /*5c10*/  LEA R0, R0, UR7, 0x1 ;  /* 0x0000000700007c11 */ /* 0x000fe2000f8e08ff */
[C---:B------:R-:W-:Y:S01]  /*5c20*/  IMAD R98, R153.reuse, 0x80, R98 ;  /* 0x0000008099627824 */ /* 0x040fe200078e0262 */
[----:B------:R-:W-:Y:S01]  /*5c30*/  STS [R103+0x100], R15 ;  /* 0x0001000f67007388 */ /* 0x000fe20000000800 */
[----:B------:R-:W-:-:S03]  /*5c40*/  VIADD R153, R153, 0x1 ;  /* 0x0000000199997836 */ /* 0x000fc60000000000 */
[----:B------:R-:W-:Y:S04]  /*5c50*/  STS [R103+0x10], R12 ;  /* 0x0000100c67007388 */ /* 0x000fe80000000800 */
[----:B------:R-:W-:Y:S04]  /*5c60*/  STS [R103+0x110], R13 ;  /* 0x0001100d67007388 */ /* 0x000fe80000000800 */
[----:B------:R-:W-:Y:S04]  /*5c70*/  STS [R104], R10 ;  /* 0x0000000a68007388 */ /* 0x000fe80000000800 */
[----:B------:R-:W-:Y:S04]  /*5c80*/  STS [R104+0x100], R11 ;  /* 0x0001000b68007388 */ /* 0x000fe80000000800 */
[----:B------:R-:W-:Y:S01]  /*5c90*/  STS [R104+0x10], R8 ;  /* 0x0000100868007388 */ /* 0x000fe20000000800 */
[----:B0-----:R-:W-:-:S03]  /*5ca0*/  USHF.L.U32 UR4, UR4, 0x7, URZ ;  /* 0x0000000704047899 */ /* 0x001fc600080006ff */
[----:B------:R-:W-:Y:S01]  /*5cb0*/  STS [R104+0x110], R9 ;  /* 0x0001100968007388 */ /* 0x000fe20000000800 */
[----:B------:R-:W-:Y:S02]  /*5cc0*/  UIADD3 UR8, UPT, UPT, UR4, 0x8, URZ ;  /* 0x0000000804087890 */ /* 0x000fe4000fffe0ff */
[----:B------:R-:W-:Y:S01]  /*5cd0*/  UIADD3 UR9, UPT, UPT, UR4, 0x10, URZ ;  /* 0x0000001004097890 */ /* 0x000fe2000fffe0ff */
[----:B------:R-:W-:Y:S01]  /*5ce0*/  STS [R105], R6 ;  /* 0x0000000669007388 */ /* 0x000fe20000000800 */
[----:B------:R-:W-:Y:S02]  /*5cf0*/  UIADD3 UR12, UPT, UPT, UR4, 0x18, URZ ;  /* 0x00000018040c7890 */ /* 0x000fe4000fffe0ff */
[----:B------:R-:W-:Y:S01]  /*5d00*/  UIADD3 UR13, UPT, UPT, UR4, 0x20, URZ ;  /* 0x00000020040d7890 */ /* 0x000fe2000fffe0ff */
[----:B------:R0:W-:Y:S01]  /*5d10*/  STS [R105+0x100], R7 ;  /* 0x0001000769007388 */ /* 0x0001e20000000800 */
[----:B------:R-:W-:Y:S02]  /*5d20*/  UIADD3 UR14, UPT, UPT, UR4, 0x28, URZ ;  /* 0x00000028040e7890 */ /* 0x000fe4000fffe0ff */
[----:B------:R-:W-:Y:S01]  /*5d30*/  UIADD3 UR15, UPT, UPT, UR4, 0x30, URZ ;  /* 0x00000030040f7890 */ /* 0x000fe2000fffe0ff */
[----:B------:R-:W-:Y:S01]  /*5d40*/  STS [R105+0x10], R4 ;  /* 0x0000100469007388 */ /* 0x000fe20000000800 */
[----:B------:R-:W-:-:S02]  /*5d50*/  UIADD3 UR16, UPT, UPT, UR4, 0x38, URZ ;  /* 0x0000003804107890 */ /* 0x000fc4000fffe0ff */
[----:B------:R-:W-:Y:S01]  /*5d60*/  UIADD3 UR17, UPT, UPT, UR4, 0x40, URZ ;  /* 0x0000004004117890 */ /* 0x000fe2000fffe0ff */
[----:B------:R-:W-:Y:S01]  /*5d70*/  STS [R105+0x110], R5 ;  /* 0x0001100569007388 */ /* 0x000fe20000000800 */
[----:B------:R-:W-:Y:S01]  /*5d80*/  UIADD3 UR18, UPT, UPT, UR4, 0x48, URZ ;  /* 0x0000004804127890 */ /* 0x000fe2000fffe0ff */
[----:B0-----:R-:W0:Y:S01]  /*5d90*/  LDC.64 R6, c[0x0][0x398] ;  /* 0x0000e600ff067b82 */ /* 0x001e220000000a00 */
[----:B------:R-:W-:Y:S01]  /*5da0*/  UIADD3 UR19, UPT, UPT, UR4, 0x50, URZ ;  /* 0x0000005004137890 */ /* 0x000fe2000fffe0ff */
[----:B------:R-:W-:Y:S01]  /*5db0*/  STS [R106], R2 ;  /* 0x000000026a007388 */ /* 0x000fe20000000800 */
[----:B------:R-:W-:Y:S02]  /*5dc0*/  UIADD3 UR20, UPT, UPT, UR4, 0x58, URZ ;  /* 0x0000005804147890 */ /* 0x000fe4000fffe0ff */
[----:B------:R-:W-:Y:S01]  /*5dd0*/  UIADD3 UR21, UPT, UPT, UR4, 0x60, URZ ;  /* 0x0000006004157890 */ /* 0x000fe2000fffe0ff */
[----:B------:R-:W-:Y:S01]  /*5de0*/  STS [R106+0x100], R3 ;  /* 0x000100036a007388 */ /* 0x000fe20000000800 */
[----:B------:R-:W-:-:S02]  /*5df0*/  UIADD3 UR22, UPT, UPT, UR4, 0x68, URZ ;  /* 0x0000006804167890 */ /* 0x000fc4000fffe0ff */
[----:B------:R-:W-:Y:S01]  /*5e00*/  UIADD3 UR23, UPT, UPT, UR4, 0x70, URZ ;  /* 0x0000007004177890 */ /* 0x000fe2000fffe0ff */
[----:B------:R-:W-:Y:S01]  /*5e10*/  STS [R106+0x10], R30 ;  /* 0x0000101e6a007388 */ /* 0x000fe20000000800 */
[----:B------:R-:W-:-:S03]  /*5e20*/  UIADD3 UR6, UPT, UPT, UR4, 0x78, URZ ;  /* 0x0000007804067890 */ /* 0x000fc6000fffe0ff */
[----:B------:R-:W-:Y:S04]  /*5e30*/  STS [R106+0x110], R31 ;  /* 0x0001101f6a007388 */ /* 0x000fe80000000800 */
[----:B------:R-:W-:Y:S04]  /*5e40*/  STS [R107], R28 ;  /* 0x0000001c6b007388 */ /* 0x000fe80000000800 */
[----:B------:R-:W-:Y:S04]  /*5e50*/  STS [R107+0x100], R29 ;  /* 0x0001001d6b007388 */ /* 0x000fe80000000800 */
[----:B------:R-:W-:Y:S04]  /*5e60*/  STS [R107+0x10], R26 ;  /* 0x0000101a6b007388 */ /* 0x000fe80000000800 */
        /* <DEDUP_REMOVED lines=10> */
[----:B------:R1:W-:Y:S04]  /*5f10*/  STS [R110+0x100], R17 ;  /* 0x000100116e007388 */ /* 0x0003e80000000800 */
[----:B------:R-:W-:Y:S04]  /*5f20*/  STS [R110+0x10], R82 ;  /* 0x000010526e007388 */ /* 0x000fe80000000800 */
[----:B------:R-:W-:Y:S01]  /*5f30*/  STS [R110+0x110], R83 ;  /* 0x000110536e007388 */ /* 0x000fe20000000800 */
[----:B-1----:R-:W1:Y:S03]  /*5f40*/  LDC R17, c[0x0][0x3b4] ;  /* 0x0000ed00ff117b82 */ /* 0x002e660000000800 */
[----:B------:R-:W-:Y:S04]  /*5f50*/  STS [R111], R80 ;  /* 0x000000506f007388 */ /* 0x000fe80000000800 */
[----:B------:R-:W-:Y:S04]  /*5f60*/  STS [R111+0x100], R81 ;  /* 0x000100516f007388 */ /* 0x000fe80000000800 */
[----:B------:R-:W-:Y:S04]  /*5f70*/  STS [R111+0x10], R42 ;  /* 0x0000102a6f007388 */ /* 0x000fe80000000800 */
[----:B------:R-:W-:Y:S04]  /*5f80*/  STS [R111+0x110], R43 ;  /* 0x0001102b6f007388 */ /* 0x000fe80000000800 */
[----:B------:R-:W-:Y:S04]  /*5f90*/  STS [R112], R40 ;  /* 0x0000002870007388 */ /* 0x000fe80000000800 */
[----:B------:R2:W-:Y:S01]  /*5fa0*/  STS [R112+0x100], R41 ;  /* 0x0001002970007388 */ /* 0x0005e20000000800 */
[----:B-1----:R-:W-:-:S03]  /*5fb0*/  IMAD R31, R17, UR4, R98 ;  /* 0x00000004111f7c24 */ /* 0x002fc6000f8e0262 */
[----:B------:R-:W-:Y:S01]  /*5fc0*/  STS [R112+0x10], R38 ;  /* 0x0000102670007388 */ /* 0x000fe20000000800 */
[C-C-:B------:R-:W-:Y:S02]  /*5fd0*/  IMAD R29, R17.reuse, UR12, R98.reuse ;  /* 0x0000000c111d7c24 */ /* 0x140fe4000f8e0262 */
[C-C-:B------:R-:W-:Y:S01]  /*5fe0*/  IMAD R27, R17.reuse, UR13, R98.reuse ;  /* 0x0000000d111b7c24 */ /* 0x140fe2000f8e0262 */
[----:B------:R-:W-:Y:S01]  /*5ff0*/  STS [R112+0x110], R39 ;  /* 0x0001102770007388 */ /* 0x000fe20000000800 */
[C-C-:B------:R-:W-:Y:S02]  /*6000*/  IMAD R25, R17.reuse, UR14, R98.reuse ;  /* 0x0000000e11197c24 */ /* 0x140fe4000f8e0262 */
[C-C-:B------:R-:W-:Y:S01]  /*6010*/  IMAD R23, R17.reuse, UR15, R98.reuse ;  /* 0x0000000f11177c24 */ /* 0x140fe2000f8e0262 */
[----:B------:R-:W-:Y:S01]  /*6020*/  STS [R113], R36 ;  /* 0x0000002471007388 */ /* 0x000fe20000000800 */
[C-C-:B------:R-:W-:Y:S02]  /*6030*/  IMAD R21, R17.reuse, UR16, R98.reuse ;  /* 0x0000001011157c24 */ /* 0x140fe4000f8e0262 */
[C-C-:B------:R-:W-:Y:S01]  /*6040*/  IMAD R19, R17.reuse, UR17, R98.reuse ;  /* 0x0000001111137c24 */ /* 0x140fe2000f8e0262 */
[----:B------:R-:W-:Y:S01]  /*6050*/  STS [R113+0x100], R37 ;  /* 0x0001002571007388 */ /* 0x000fe20000000800 */
[----:B------:R-:W-:-:S02]  /*6060*/  IMAD R9, R17, UR18, R98 ;  /* 0x0000001211097c24 */ /* 0x000fc4000f8e0262 */
[C-C-:B------:R-:W-:Y:S01]  /*6070*/  IMAD R3, R17.reuse, UR19, R98.reuse ;  /* 0x0000001311037c24 */ /* 0x140fe2000f8e0262 */
[----:B------:R-:W-:Y:S01]  /*6080*/  STS [R113+0x10], R34 ;  /* 0x0000102271007388 */ /* 0x000fe20000000800 */
[C-C-:B------:R-:W-:Y:S02]  /*6090*/  IMAD R15, R17.reuse, UR20, R98.reuse ;  /* 0x00000014110f7c24 */ /* 0x140fe4000f8e0262 */
[C-C-:B------:R-:W-:Y:S01]  /*60a0*/  IMAD R13, R17.reuse, UR21, R98.reuse ;  /* 0x00000015110d7c24 */ /* 0x140fe2000f8e0262 */
[----:B------:R1:W-:Y:S01]  /*60b0*/  STS [R113+0x110], R35 ;  /* 0x0001102371007388 */ /* 0x0003e20000000800 */
[C-C-:B------:R-:W-:Y:S02]  /*60c0*/  IMAD R5, R17.reuse, UR22, R98.reuse ;  /* 0x0000001611057c24 */ /* 0x140fe4000f8e0262 */
[C-C-:B------:R-:W-:Y:S01]  /*60d0*/  IMAD R11, R17.reuse, UR23, R98.reuse ;  /* 0x00000017110b7c24 */ /* 0x140fe2000f8e0262 */
[----:B------:R-:W-:Y:S01]  /*60e0*/  STS [R114], R32 ;  /* 0x0000002072007388 */ /* 0x000fe20000000800 */
[----:B--2---:R-:W-:-:S02]  /*60f0*/  IMAD R41, R17, UR6, R98 ;  /* 0x0000000611297c24 */ /* 0x004fc4000f8e0262 */
[----:B0-----:R-:W-:Y:S01]  /*6100*/  IMAD.WIDE R30, R31, 0x2, R6 ;  /* 0x000000021f1e7825 */ /* 0x001fe200078e0206 */
[----:B------:R0:W-:Y:S03]  /*6110*/  STS [R114+0x100], R33 ;  /* 0x0001002172007388 */ /* 0x0001e60000000800 */
[----:B-1----:R-:W-:Y:S01]  /*6120*/  IMAD R35, R17, UR9, R98 ;  /* 0x0000000911237c24 */ /* 0x002fe2000f8e0262 */
[----:B------:R-:W-:Y:S01]  /*6130*/  STS [R114+0x10], R72 ;  /* 0x0000104872007388 */ /* 0x000fe20000000800 */
[----:B------:R-:W-:-:S03]  /*6140*/  IMAD.WIDE R28, R29, 0x2, R6 ;  /* 0x000000021d1c7825 */ /* 0x000fc600078e0206 */
[----:B------:R-:W-:Y:S01]  /*6150*/  STS [R114+0x110], R73 ;  /* 0x0001104972007388 */ /* 0x000fe20000000800 */
[----:B------:R-:W-:-:S03]  /*6160*/  IMAD.WIDE R34, R35, 0x2, R6 ;  /* 0x0000000223227825 */ /* 0x000fc600078e0206 */
[----:B------:R-:W-:Y:S01]  /*6170*/  STS [R115], R74 ;  /* 0x0000004a73007388 */ /* 0x000fe20000000800 */
[C---:B0-----:R-:W-:Y:S02]  /*6180*/  IMAD R33, R17.reuse, UR8, R98 ;  /* 0x0000000811217c24 */ /* 0x041fe4000f8e0262 */
[----:B------:R-:W-:Y:S01]  /*6190*/  IMAD.SHL.U32 R17, R17, 0x2, RZ ;  /* 0x0000000211117824 */ /* 0x000fe200078e00ff */
[----:B------:R-:W-:Y:S01]  /*61a0*/  STS [R115+0x100], R75 ;  /* 0x0001004b73007388 */ /* 0x000fe20000000800 */
[----:B------:R-:W-:-:S03]  /*61b0*/  IMAD.WIDE R32, R33, 0x2, R6 ;  /* 0x0000000221207825 */ /* 0x000fc600078e0206 */
[----:B------:R-:W-:Y:S01]  /*61c0*/  STS [R115+0x10], R86 ;  /* 0x0000105673007388 */ /* 0x000fe20000000800 */
[----:B------:R-:W-:Y:S01]  /*61d0*/  IADD3 R36, P0, PT, R30, R17, RZ ;  /* 0x000000111e247210 */ /* 0x000fe20007f1e0ff */
[--C-:B------:R-:W-:Y:S01]  /*61e0*/  IMAD.WIDE R26, R27, 0x2, R6.reuse ;  /* 0x000000021b1a7825 */ /* 0x100fe200078e0206 */
[----:B------:R-:W-:Y:S01]  /*61f0*/  IADD3 R46, P1, PT, R17, R32, RZ ;  /* 0x00000020112e7210 */ /* 0x000fe20007f3e0ff */
[----:B------:R-:W-:Y:S01]  /*6200*/  STS [R115+0x110], R87 ;  /* 0x0001105773007388 */ /* 0x000fe20000000800 */
[----:B------:R-:W-:Y:S01]  /*6210*/  IADD3.X R37, PT, PT, RZ, R31, RZ, P0, !PT ;  /* 0x0000001fff257210 */ /* 0x000fe200007fe4ff */
[--C-:B------:R-:W-:Y:S01]  /*6220*/  IMAD.WIDE R24, R25, 0x2, R6.reuse ;  /* 0x0000000219187825 */ /* 0x100fe200078e0206 */
[----:B------:R-:W-:Y:S01]  /*6230*/  IADD3 R38, P0, PT, R17, R36, RZ ;  /* 0x0000002411267210 */ /* 0x000fe20007f1e0ff */
[----:B------:R-:W-:Y:S02]  /*6240*/  STS [R116], R88 ;  /* 0x0000005874007388 */ /* 0x000fe40000000800 */
[----:B------:R-:W-:-:S02]  /*6250*/  IMAD.WIDE R22, R23, 0x2, R6 ;  /* 0x0000000217167825 */ /* 0x000fc400078e0206 */
[----:B------:R-:W-:Y:S02]  /*6260*/  STS [R116+0x100], R89 ;  /* 0x0001005974007388 */ /* 0x000fe40000000800 */
[----:B------:R-:W-:Y:S01]  /*6270*/  IMAD.X R39, RZ, RZ, R37, P0 ;  /* 0x000000ffff277224 */ /* 0x000fe200000e0625 */
[----:B------:R-:W-:Y:S01]  /*6280*/  IADD3 R40, P0, PT, R17, R38, RZ ;  /* 0x0000002611287210 */ /* 0x000fe20007f1e0ff */
[----:B------:R-:W-:Y:S01]  /*6290*/  STS [R116+0x10], R90 ;  /* 0x0000105a74007388 */ /* 0x000fe20000000800 */
[----:B------:R-:W-:-:S03]  /*62a0*/  IMAD.WIDE R20, R21, 0x2, R6 ;  /* 0x0000000215147825 */ /* 0x000fc600078e0206 */
[----:B------:R-:W-:Y:S01]  /*62b0*/  STS [R116+0x110], R91 ;  /* 0x0001105b74007388 */ /* 0x000fe20000000800 */
[----:B------:R-:W-:-:S03]  /*62c0*/  IMAD.WIDE R18, R19, 0x2, R6 ;  /* 0x0000000213127825 */ /* 0x000fc600078e0206 */
[----:B------:R-:W-:Y:S01]  /*62d0*/  STS [R117], R92 ;  /* 0x0000005c75007388 */ /* 0x000fe20000000800 */
[----:B------:R-:W-:-:S03]  /*62e0*/  IMAD.WIDE R8, R9, 0x2, R6 ;  /* 0x0000000209087825 */ /* 0x000fc600078e0206 */
[----:B------:R-:W-:Y:S01]  /*62f0*/  STS [R117+0x100], R93 ;  /* 0x0001005d75007388 */ /* 0x000fe20000000800 */
[----:B------:R-:W-:-:S03]  /*6300*/  IMAD.WIDE R2, R3, 0x2, R6 ;  /* 0x0000000203027825 */ /* 0x000fc600078e0206 */
        /* <DEDUP_REMOVED lines=11> */
[----:B------:R-:W-:Y:S01]  /*63c0*/  IMAD.X R41, RZ, RZ, R39, P0 ;  /* 0x000000ffff297224 */ /* 0x000fe200000e0627 */
[----:B------:R-:W-:Y:S01]  /*63d0*/  BAR.SYNC.DEFER_BLOCKING 0x0 ;  /* 0x0000000000007b1d */ /* 0x000fe20000010000 */
[----:B------:R-:W-:-:S04]  /*63e0*/  IADD3 R42, P0, PT, R17, R40, RZ ;  /* 0x00000028112a7210 */ /* 0x000fc80007f1e0ff */
[----:B------:R-:W-:Y:S02]  /*63f0*/  IADD3.X R43, PT, PT, RZ, R41, RZ, P0, !PT ;  /* 0x00000029ff2b7210 */ /* 0x000fe400007fe4ff */
[----:B------:R-:W-:-:S05]  /*6400*/  IADD3 R44, P0, PT, R17, R42, RZ ;  /* 0x0000002a112c7210 */ /* 0x000fca0007f1e0ff */
[----:B------:R-:W-:Y:S01]  /*6410*/  IMAD.X R45, RZ, RZ, R43, P0 ;  /* 0x000000ffff2d7224 */ /* 0x000fe200000e062b */
[----:B------:R-:W0:Y:S04]  /*6420*/  LDS.U16 R47, [R0+0xa000] ;  /* 0x00a00000002f7984 */ /* 0x000e280000000400 */
[----:B------:R-:W1:Y:S04]  /*6430*/  LDS.U16 R49, [R0+0xa020] ;  /* 0x00a0200000317984 */ /* 0x000e680000000400 */
[----:B------:R-:W2:Y:S04]  /*6440*/  LDS.U16 R51, [R0+0xa040] ;  /* 0x00a0400000337984 */ /* 0x000ea80000000400 */
[----:B------:R-:W3:Y:S04]  /*6450*/  LDS.U16 R53, [R0+0xa060] ;  /* 0x00a0600000357984 */ /* 0x000ee80000000400 */
[----:B------:R-:W4:Y:S04]  /*6460*/  LDS.U16 R55, [R0+0xa080] ;  /* 0x00a0800000377984 */ /* 0x000f280000000400 */
[----:B------:R-:W5:Y:S04]  /*6470*/  LDS.U16 R57, [R0+0xa0a0] ;  /* 0x00a0a00000397984 */ /* 0x000f680000000400 */
[----:B------:R-:W5:Y:S04]  /*6480*/  LDS.U16 R59, [R0+0xa0c0] ;  /* 0x00a0c000003b7984 */ /* 0x000f680000000400 */
[----:B------:R-:W5:Y:S04]  /*6490*/  LDS.U16 R61, [R0+0xa0e0] ;  /* 0x00a0e000003d7984 */ /* 0x000f680000000400 */
[----:B------:R-:W5:Y:S04]  /*64a0*/  LDS.U16 R63, [R0+0xa100] ;  /* 0x00a10000003f7984 */ /* 0x000f680000000400 */
[----:B------:R-:W5:Y:S04]  /*64b0*/  LDS.U16 R65, [R0+0xa120] ;  /* 0x00a1200000417984 */ /* 0x000f680000000400 */
[----:B------:R-:W5:Y:S04]  /*64c0*/  LDS.U16 R67, [R0+0xa140] ;  /* 0x00a1400000437984 */ /* 0x000f680000000400 */
[----:B0-----:R0:W-:Y:S04]  /*64d0*/  STG.E.U16 desc[UR10][R30.64], R47 ;  /* 0x0000002f1e007986 */ /* 0x0011e8000c10150a */
[----:B------:R-:W5:Y:S04]  /*64e0*/  LDS.U16 R69, [R0+0xa160] ;  /* 0x00a1600000457984 */ /* 0x000f680000000400 */
[----:B-1----:R1:W-:Y:S01]  /*64f0*/  STG.E.U16 desc[UR10][R36.64], R49 ;  /* 0x0000003124007986 */ /* 0x0023e2000c10150a */
[----:B0-----:R-:W-:-:S03]  /*6500*/  IADD3 R30, P0, PT, R17, R44, RZ ;  /* 0x0000002c111e7210 */ /* 0x001fc60007f1e0ff */
[----:B------:R-:W0:Y:S01]  /*6510*/  LDS.U16 R71, [R0+0xa180] ;  /* 0x00a1800000477984 */ /* 0x000e220000000400 */
[----:B------:R-:W-:-:S03]  /*6520*/  IADD3.X R47, PT, PT, RZ, R33, RZ, P1, !PT ;  /* 0x00000021ff2f7210 */ /* 0x000fc60000ffe4ff */
[----:B--2---:R2:W-:Y:S01]  /*6530*/  STG.E.U16 desc[UR10][R38.64], R51 ;  /* 0x0000003326007986 */ /* 0x0045e2000c10150a */
[----:B------:R-:W-:Y:S01]  /*6540*/  IMAD.X R31, RZ, RZ, R45, P0 ;  /* 0x000000ffff1f7224 */ /* 0x000fe200000e062d */
[C---:B-1----:R-:W-:Y:S02]  /*6550*/  IADD3 R36, P0, PT, R17.reuse, R30, RZ ;  /* 0x0000001e11247210 */ /* 0x042fe40007f1e0ff */
[----:B------:R-:W1:Y:S04]  /*6560*/  LDS.U16 R73, [R0+0xa1a0] ;  /* 0x00a1a00000497984 */ /* 0x000e680000000400 */
[----:B------:R-:W1:Y:S01]  /*6570*/  LDS.U16 R49, [R0+0xa1c0] ;  /* 0x00a1c00000317984 */ /* 0x000e620000000400 */
[----:B------:R-:W-:Y:S01]  /*6580*/  IMAD.X R37, RZ, RZ, R31, P0 ;  /* 0x000000ffff257224 */ /* 0x000fe200000e061f */
[----:B--2---:R-:W-:-:S02]  /*6590*/  IADD3 R38, P1, PT, R17, R46, RZ ;  /* 0x0000002e11267210 */ /* 0x004fc40007f3e0ff */
[----:B---3--:R2:W-:Y:S03]  /*65a0*/  STG.E.U16 desc[UR10][R40.64], R53 ;  /* 0x0000003528007986 */ /* 0x0085e6000c10150a */
[----:B------:R-:W-:Y:S01]  /*65b0*/  IMAD.X R39, RZ, RZ, R47, P1 ;  /* 0x000000ffff277224 */ /* 0x000fe200008e062f */
[----:B------:R-:W3:Y:S04]  /*65c0*/  LDS.U16 R51, [R0+0xa1e0] ;  /* 0x00a1e00000337984 */ /* 0x000ee80000000400 */
[----:B----4-:R4:W-:Y:S01]  /*65d0*/  STG.E.U16 desc[UR10][R42.64], R55 ;  /* 0x000000372a007986 */ /* 0x0109e2000c10150a */
[----:B--2---:R-:W-:-:S03]  /*65e0*/  IADD3 R40, P0, PT, R17, R38, RZ ;  /* 0x0000002611287210 */ /* 0x004fc60007f1e0ff */
[----:B------:R-:W2:Y:S01]  /*65f0*/  LDS.U16 R53, [R0+0xb000] ;  /* 0x00b0000000357984 */ /* 0x000ea20000000400 */
[----:B------:R-:W-:-:S03]  /*6600*/  IADD3.X R41, PT, PT, RZ, R39, RZ, P0, !PT ;  /* 0x00000027ff297210 */ /* 0x000fc600007fe4ff */
[----:B-----5:R5:W-:Y:S01]  /*6610*/  STG.E.U16 desc[UR10][R44.64], R57 ;  /* 0x000000392c007986 */ /* 0x020be2000c10150a */
[----:B----4-:R-:W-:-:S03]  /*6620*/  IADD3 R42, P0, PT, R17, R40, RZ ;  /* 0x00000028112a7210 */ /* 0x010fc60007f1e0ff */
[----:B------:R4:W-:Y:S04]  /*6630*/  STG.E.U16 desc[UR10][R30.64], R59 ;  /* 0x0000003b1e007986 */ /* 0x0009e8000c10150a */
[----:B------:R-:W2:Y:S01]  /*6640*/  LDS.U16 R55, [R0+0xb020] ;  /* 0x00b0200000377984 */ /* 0x000ea20000000400 */
[----:B------:R-:W-:Y:S01]  /*6650*/  IMAD.X R43, RZ, RZ, R41, P0 ;  /* 0x000000ffff2b7224 */ /* 0x000fe200000e0629 */
[C---:B-----5:R-:W-:Y:S02]  /*6660*/  IADD3 R44, P1, PT, R17.reuse, R34, RZ ;  /* 0x00000022112c7210 */ /* 0x060fe40007f3e0ff */
[----:B------:R-:W5:Y:S01]  /*6670*/  LDS.U16 R57, [R0+0xb040] ;  /* 0x00b0400000397984 */ /* 0x000f620000000400 */
[----:B----4-:R-:W-:-:S03]  /*6680*/  IADD3 R30, P0, PT, R17, R42, RZ ;  /* 0x0000002a111e7210 */ /* 0x010fc60007f1e0ff */
[----:B------:R-:W-:Y:S01]  /*6690*/  STG.E.U16 desc[UR10][R36.64], R61 ;  /* 0x0000003d24007986 */ /* 0x000fe2000c10150a */
[----:B------:R-:W-:-:S03]  /*66a0*/  IMAD.X R45, RZ, RZ, R35, P1 ;  /* 0x000000ffff2d7224 */ /* 0x000fc600008e0623 */
[----:B------:R-:W4:Y:S01]  /*66b0*/  LDS.U16 R59, [R0+0xb060] ;  /* 0x00b06000003b7984 */ /* 0x000f220000000400 */
[----:B------:R-:W-:-:S03]  /*66c0*/  IMAD.X R31, RZ, RZ, R43, P0 ;  /* 0x000000ffff1f7224 */ /* 0x000fc600000e062b */
[----:B------:R-:W4:Y:S04]  /*66d0*/  LDS.U16 R61, [R0+0xb080] ;  /* 0x00b08000003d7984 */ /* 0x000f280000000400 */
[----:B------:R0:W-:Y:S04]  /*66e0*/  STG.E.U16 desc[UR10][R32.64], R63 ;  /* 0x0000003f20007986 */ /* 0x0001e8000c10150a */
[----:B------:R-:W4:Y:S04]  /*66f0*/  LDS.U16 R63, [R0+0xb0a0] ;  /* 0x00b0a000003f7984 */ /* 0x000f280000000400 */
[----:B------:R-:W-:Y:S01]  /*6700*/  STG.E.U16 desc[UR10][R46.64], R65 ;  /* 0x000000412e007986 */ /* 0x000fe2000c10150a */
[----:B0-----:R-:W-:-:S03]  /*6710*/  IADD3 R32, P0, PT, R17, R30, RZ ;  /* 0x0000001e11207210 */ /* 0x001fc60007f1e0ff */
[----:B------:R0:W-:Y:S01]  /*6720*/  STG.E.U16 desc[UR10][R38.64], R67 ;  /* 0x0000004326007986 */ /* 0x0001e2000c10150a */
[----:B------:R-:W-:-:S03]  /*6730*/  IADD3.X R33, PT, PT, RZ, R31, RZ, P0, !PT ;  /* 0x0000001fff217210 */ /* 0x000fc600007fe4ff */
[----:B------:R-:W4:Y:S01]  /*6740*/  LDS.U16 R47, [R0+0xb0c0] ;  /* 0x00b0c000002f7984 */ /* 0x000f220000000400 */
[----:B------:R-:W-:-:S03]  /*6750*/  IADD3 R36, P0, PT, R17, R32, RZ ;  /* 0x0000002011247210 */ /* 0x000fc60007f1e0ff */
[----:B------:R1:W-:Y:S02]  /*6760*/  STG.E.U16 desc[UR10][R40.64], R69 ;  /* 0x0000004528007986 */ /* 0x0003e4000c10150a */
[----:B------:R-:W-:Y:S01]  /*6770*/  IMAD.X R37, RZ, RZ, R33, P0 ;  /* 0x000000ffff257224 */ /* 0x000fe200000e0621 */
[C---:B0-----:R-:W-:Y:S01]  /*6780*/  IADD3 R38, P1, PT, R17.reuse, R44, RZ ;  /* 0x0000002c11267210 */ /* 0x041fe20007f3e0ff */
[----:B------:R-:W0:Y:S03]  /*6790*/  LDS.U16 R65, [R0+0xb0e0] ;  /* 0x00b0e00000417984 */ /* 0x000e260000000400 */
[----:B------:R-:W-:Y:S01]  /*67a0*/  IADD3.X R39, PT, PT, RZ, R45, RZ, P1, !PT ;  /* 0x0000002dff277210 */ /* 0x000fe20000ffe4ff */
[----:B------:R3:W-:Y:S01]  /*67b0*/  STG.E.U16 desc[UR10][R42.64], R71 ;  /* 0x000000472a007986 */ /* 0x0007e2000c10150a */
[----:B-1----:R-:W-:-:S03]  /*67c0*/  IADD3 R40, P0, PT, R17, R38, RZ ;  /* 0x0000002611287210 */ /* 0x002fc60007f1e0ff */
[----:B------:R-:W1:Y:S04]  /*67d0*/  LDS.U16 R67, [R0+0xb100] ;  /* 0x00b1000000437984 */ /* 0x000e680000000400 */
[----:B------:R2:W-:Y:S01]  /*67e0*/  STG.E.U16 desc[UR10][R30.64], R73 ;  /* 0x000000491e007986 */ /* 0x0005e2000c10150a */
[----:B------:R-:W-:-:S03]  /*67f0*/  IMAD.X R41, RZ, RZ, R39, P0 ;  /* 0x000000ffff297224 */ /* 0x000fc600000e0627 */
[----:B------:R5:W-:Y:S01]  /*6800*/  STG.E.U16 desc[UR10][R32.64], R49 ;  /* 0x0000003120007986 */ /* 0x000be2000c10150a */
[----:B---3--:R-:W-:-:S03]  /*6810*/  IADD3 R42, P1, PT, R17, R28, RZ ;  /* 0x0000001c112a7210 */ /* 0x008fc60007f3e0ff */
[----:B------:R-:W3:Y:S02]  /*6820*/  LDS.U16 R69, [R0+0xb120] ;  /* 0x00b1200000457984 */ /* 0x000ee40000000400 */
[----:B------:R-:W-:Y:S01]  /*6830*/  IMAD.X R43, RZ, RZ, R29, P1 ;  /* 0x000000ffff2b7224 */ /* 0x000fe200008e061d */
[C---:B--2---:R-:W-:Y:S01]  /*6840*/  IADD3 R30, P0, PT, R17.reuse, R40, RZ ;  /* 0x00000028111e7210 */ /* 0x044fe20007f1e0ff */
[----:B------:R-:W2:Y:S04]  /*6850*/  LDS.U16 R49, [R0+0xb140] ;  /* 0x00b1400000317984 */ /* 0x000ea80000000400 */
[----:B------:R-:W2:Y:S01]  /*6860*/  LDS.U16 R71, [R0+0xb160] ;  /* 0x00b1600000477984 */ /* 0x000ea20000000400 */
[----:B------:R-:W-:Y:S01]  /*6870*/  IMAD.X R31, RZ, RZ, R41, P0 ;  /* 0x000000ffff1f7224 */ /* 0x000fe200000e0629 */
[----:B-----5:R-:W-:-:S02]  /*6880*/  IADD3 R32, P0, PT, R17, R30, RZ ;  /* 0x0000001e11207210 */ /* 0x020fc40007f1e0ff */
[----:B------:R-:W-:Y:S02]  /*6890*/  STG.E.U16 desc[UR10][R36.64], R51 ;  /* 0x0000003324007986 */ /* 0x000fe4000c10150a */
[----:B------:R-:W-:Y:S02]  /*68a0*/  IADD3.X R33, PT, PT, RZ, R31, RZ, P0, !PT ;  /* 0x0000001fff217210 */ /* 0x000fe400007fe4ff */
[----:B------:R5:W-:Y:S04]  /*68b0*/  STG.E.U16 desc[UR10][R34.64], R53 ;  /* 0x0000003522007986 */ /* 0x000be8000c10150a */
[----:B------:R-:W2:Y:S04]  /*68c0*/  LDS.U16 R51, [R0+0xb180] ;  /* 0x00b1800000337984 */ /* 0x000ea80000000400 */
[----:B------:R-:W2:Y:S01]  /*68d0*/  LDS.U16 R53, [R0+0xb1a0] ;  /* 0x00b1a00000357984 */ /* 0x000ea20000000400 */
[----:B-----5:R-:W-:-:S03]  /*68e0*/  IADD3 R34, P0, PT, R17, R32, RZ ;  /* 0x0000002011227210 */ /* 0x020fc60007f1e0ff */
[----:B------:R-:W-:Y:S02]  /*68f0*/  STG.E.U16 desc[UR10][R44.64], R55 ;  /* 0x000000372c007986 */ /* 0x000fe4000c10150a */
[----:B------:R-:W-:Y:S02]  /*6900*/  IMAD.X R35, RZ, RZ, R33, P0 ;  /* 0x000000ffff237224 */ /* 0x000fe400000e0621 */
[----:B------:R5:W-:Y:S01]  /*6910*/  STG.E.U16 desc[UR10][R38.64], R57 ;  /* 0x0000003926007986 */ /* 0x000be2000c10150a */
[----:B------:R-:W-:-:S03]  /*6920*/  IADD3 R36, P0, PT, R17, R34, RZ ;  /* 0x0000002211247210 */ /* 0x000fc60007f1e0ff */
[----:B----4-:R4:W-:Y:S01]  /*6930*/  STG.E.U16 desc[UR10][R40.64], R59 ;  /* 0x0000003b28007986 */ /* 0x0109e2000c10150a */
[----:B------:R-:W-:-:S03]  /*6940*/  IADD3.X R37, PT, PT, RZ, R35, RZ, P0, !PT ;  /* 0x00000023ff257210 */ /* 0x000fc600007fe4ff */
[----:B------:R0:W-:Y:S01]  /*6950*/  STG.E.U16 desc[UR10][R30.64], R61 ;  /* 0x0000003d1e007986 */ /* 0x0001e2000c10150a */
[----:B-----5:R-:W-:-:S03]  /*6960*/  IADD3 R38, P1, PT, R17, R42, RZ ;  /* 0x0000002a11267210 */ /* 0x020fc60007f3e0ff */
[----:B------:R-:W5:Y:S02]  /*6970*/  LDS.U16 R45, [R0+0xb1c0] ;  /* 0x00b1c000002d7984 */ /* 0x000f640000000400 */
[----:B------:R-:W-:Y:S02]  /*6980*/  IMAD.X R39, RZ, RZ, R43, P1 ;  /* 0x000000ffff277224 */ /* 0x000fe400008e062b */
[----:B------:R-:W5:Y:S01]  /*6990*/  LDS.U16 R55, [R0+0xb1e0] ;  /* 0x00b1e00000377984 */ /* 0x000f620000000400 */
[C---:B----4-:R-:W-:Y:S02]  /*69a0*/  IADD3 R40, P1, PT, R17.reuse, R26, RZ ;  /* 0x0000001a11287210 */ /* 0x050fe40007f3e0ff */
[----:B0-----:R-:W-:Y:S01]  /*69b0*/  IADD3 R30, P0, PT, R17, R38, RZ ;  /* 0x00000026111e7210 */ /* 0x001fe20007f1e0ff */
[----:B------:R0:W-:Y:S01]  /*69c0*/  STG.E.U16 desc[UR10][R32.64], R63 ;  /* 0x0000003f20007986 */ /* 0x0001e2000c10150a */
[----:B------:R-:W-:-:S03]  /*69d0*/  IADD3.X R41, PT, PT, RZ, R27, RZ, P1, !PT ;  /* 0x0000001bff297210 */ /* 0x000fc60000ffe4ff */
[----:B------:R-:W4:Y:S01]  /*69e0*/  LDS.U16 R57, [R0+0xc000] ;  /* 0x00c0000000397984 */ /* 0x000f220000000400 */
[----:B------:R-:W-:-:S03]  /*69f0*/  IMAD.X R31, RZ, RZ, R39, P0 ;  /* 0x000000ffff1f7224 */ /* 0x000fc600000e0627 */
[----:B------:R1:W-:Y:S01]  /*6a00*/  STG.E.U16 desc[UR10][R34.64], R47 ;  /* 0x0000002f22007986 */ /* 0x0003e2000c10150a */
[----:B0-----:R-:W-:-:S03]  /*6a10*/  IADD3 R32, P0, PT, R17, R30, RZ ;  /* 0x0000001e11207210 */ /* 0x001fc60007f1e0ff */
[----:B------:R-:W0:Y:S01]  /*6a20*/  LDS.U16 R59, [R0+0xc020] ;  /* 0x00c02000003b7984 */ /* 0x000e220000000400 */
[----:B------:R-:W-:-:S03]  /*6a30*/  IADD3.X R33, PT, PT, RZ, R31, RZ, P0, !PT ;  /* 0x0000001fff217210 */ /* 0x000fc600007fe4ff */
[----:B------:R-:W0:Y:S01]  /*6a40*/  LDS.U16 R47, [R0+0xc040] ;  /* 0x00c04000002f7984 */ /* 0x000e220000000400 */
[----:B-1----:R-:W-:-:S03]  /*6a50*/  IADD3 R34, P0, PT, R17, R32, RZ ;  /* 0x0000002011227210 */ /* 0x002fc60007f1e0ff */
[----:B------:R-:W1:Y:S04]  /*6a60*/  LDS.U16 R61, [R0+0xc060] ;  /* 0x00c06000003d7984 */ /* 0x000e680000000400 */
[----:B------:R-:W-:Y:S01]  /*6a70*/  STG.E.U16 desc[UR10][R36.64], R65 ;  /* 0x0000004124007986 */ /* 0x000fe2000c10150a */
[----:B------:R-:W-:-:S03]  /*6a80*/  IMAD.X R35, RZ, RZ, R33, P0 ;  /* 0x000000ffff237224 */ /* 0x000fc600000e0621 */
[----:B------:R2:W-:Y:S04]  /*6a90*/  STG.E.U16 desc[UR10][R28.64], R67 ;  /* 0x000000431c007986 */ /* 0x0005e8000c10150a */
[----:B------:R-:W1:Y:S04]  /*6aa0*/  LDS.U16 R63, [R0+0xc080] ;  /* 0x00c08000003f7984 */ /* 0x000e680000000400 */
[----:B---3--:R-:W-:Y:S01]  /*6ab0*/  STG.E.U16 desc[UR10][R42.64], R69 ;  /* 0x000000452a007986 */ /* 0x008fe2000c10150a */
[----:B--2---:R-:W-:-:S03]  /*6ac0*/  IADD3 R28, P0, PT, R17, R34, RZ ;  /* 0x00000022111c7210 */ /* 0x004fc60007f1e0ff */
[----:B------:R-:W-:Y:S04]  /*6ad0*/  STG.E.U16 desc[UR10][R38.64], R49 ;  /* 0x0000003126007986 */ /* 0x000fe8000c10150a */
[----:B------:R2:W-:Y:S01]  /*6ae0*/  STG.E.U16 desc[UR10][R30.64], R71 ;  /* 0x000000471e007986 */ /* 0x0005e2000c10150a */
[----:B------:R-:W-:Y:S01]  /*6af0*/  IMAD.X R29, RZ, RZ, R35, P0 ;  /* 0x000000ffff1d7224 */ /* 0x000fe200000e0623 */
[C---:B------:R-:W-:Y:S02]  /*6b00*/  IADD3 R36, P0, PT, R17.reuse, R28, RZ ;  /* 0x0000001c11247210 */ /* 0x040fe40007f1e0ff */
[----:B------:R-:W3:Y:S03]  /*6b10*/  LDS.U16 R65, [R0+0xc0a0] ;  /* 0x00c0a00000417984 */ /* 0x000ee60000000400 */
[----:B------:R-:W-:Y:S01]  /*6b20*/  IMAD.X R37, RZ, RZ, R29, P0 ;  /* 0x000000ffff257224 */ /* 0x000fe200000e061d */
[----:B------:R-:W3:Y:S01]  /*6b30*/  LDS.U16 R39, [R0+0xc0c0] ;  /* 0x00c0c00000277984 */ /* 0x000ee20000000400 */
[----:B--2---:R-:W-:-:S03]  /*6b40*/  IADD3 R30, P1, PT, R17, R40, RZ ;  /* 0x00000028111e7210 */ /* 0x004fc60007f3e0ff */
[----:B------:R2:W-:Y:S02]  /*6b50*/  STG.E.U16 desc[UR10][R32.64], R51 ;  /* 0x0000003320007986 */ /* 0x0005e4000c10150a */
[----:B------:R-:W-:Y:S02]  /*6b60*/  IMAD.X R31, RZ, RZ, R41, P1 ;  /* 0x000000ffff1f7224 */ /* 0x000fe400008e0629 */
[----:B------:R-:W3:Y:S04]  /*6b70*/  LDS.U16 R43, [R0+0xc0e0] ;  /* 0x00c0e000002b7984 */ /* 0x000ee80000000400 */
[----:B------:R5:W-:Y:S01]  /*6b80*/  STG.E.U16 desc[UR10][R34.64], R53 ;  /* 0x0000003522007986 */ /* 0x000be2000c10150a */
[----:B--2---:R-:W-:-:S03]  /*6b90*/  IADD3 R32, P0, PT, R17, R30, RZ ;  /* 0x0000001e11207210 */ /* 0x004fc60007f1e0ff */
[----:B------:R-:W2:Y:S01]  /*6ba0*/  LDS.U16 R49, [R0+0xc100] ;  /* 0x00c1000000317984 */ /* 0x000ea20000000400 */
[----:B------:R-:W-:-:S03]  /*6bb0*/  IADD3.X R33, PT, PT, RZ, R31, RZ, P0, !PT ;  /* 0x0000001fff217210 */ /* 0x000fc600007fe4ff */
[----:B------:R-:W2:Y:S01]  /*6bc0*/  LDS.U16 R51, [R0+0xc120] ;  /* 0x00c1200000337984 */ /* 0x000ea20000000400 */
[----:B-----5:R-:W-:-:S03]  /*6bd0*/  IADD3 R34, P0, PT, R17, R32, RZ ;  /* 0x0000002011227210 */ /* 0x020fc60007f1e0ff */
[----:B------:R5:W-:Y:S02]  /*6be0*/  STG.E.U16 desc[UR10][R28.64], R45 ;  /* 0x0000002d1c007986 */ /* 0x000be4000c10150a */
[----:B------:R-:W-:Y:S02]  /*6bf0*/  IMAD.X R35, RZ, RZ, R33, P0 ;  /* 0x000000ffff237224 */ /* 0x000fe400000e0621 */
[----:B------:R-:W2:Y:S04]  /*6c00*/  LDS.U16 R45, [R0+0xc140] ;  /* 0x00c14000002d7984 */ /* 0x000ea80000000400 */
[----:B------:R0:W-:Y:S01]  /*6c10*/  STG.E.U16 desc[UR10][R36.64], R55 ;  /* 0x0000003724007986 */ /* 0x0001e2000c10150a */
[----:B-----5:R-:W-:-:S03]  /*6c20*/  IADD3 R28, P0, PT, R17, R34, RZ ;  /* 0x00000022111c7210 */ /* 0x020fc60007f1e0ff */
[----:B------:R-:W5:Y:S04]  /*6c30*/  LDS.U16 R53, [R0+0xc160] ;  /* 0x00c1600000357984 */ /* 0x000f680000000400 */
[----:B------:R-:W5:Y:S01]  /*6c40*/  LDS.U16 R55, [R0+0xc180] ;  /* 0x00c1800000377984 */ /* 0x000f620000000400 */
[----:B------:R-:W-:-:S03]  /*6c50*/  IMAD.X R29, RZ, RZ, R35, P0 ;  /* 0x000000ffff1d7224 */ /* 0x000fc600000e0623 */
[----:B----4-:R4:W-:Y:S01]  /*6c60*/  STG.E.U16 desc[UR10][R26.64], R57 ;  /* 0x000000391a007986 */ /* 0x0109e2000c10150a */
[----:B0-----:R-:W-:-:S03]  /*6c70*/  IADD3 R36, P1, PT, R17, R24, RZ ;  /* 0x0000001811247210 */ /* 0x001fc60007f3e0ff */
[----:B------:R-:W-:Y:S02]  /*6c80*/  STG.E.U16 desc[UR10][R40.64], R59 ;  /* 0x0000003b28007986 */ /* 0x000fe4000c10150a */
[----:B------:R-:W-:Y:S02]  /*6c90*/  IMAD.X R37, RZ, RZ, R25, P1 ;  /* 0x000000ffff257224 */ /* 0x000fe400008e0619 */
[----:B------:R0:W-:Y:S01]  /*6ca0*/  STG.E.U16 desc[UR10][R30.64], R47 ;  /* 0x0000002f1e007986 */ /* 0x0001e2000c10150a */
[----:B----4-:R-:W-:-:S03]  /*6cb0*/  IADD3 R26, P0, PT, R17, R28, RZ ;  /* 0x0000001c111a7210 */ /* 0x010fc60007f1e0ff */
[----:B------:R-:W4:Y:S01]  /*6cc0*/  LDS.U16 R57, [R0+0xc1a0] ;  /* 0x00c1a00000397984 */ /* 0x000f220000000400 */
[----:B------:R-:W-:-:S03]  /*6cd0*/  IADD3.X R27, PT, PT, RZ, R29, RZ, P0, !PT ;  /* 0x0000001dff1b7210 */ /* 0x000fc600007fe4ff */
[----:B-1----:R1:W-:Y:S01]  /*6ce0*/  STG.E.U16 desc[UR10][R32.64], R61 ;  /* 0x0000003d20007986 */ /* 0x0023e2000c10150a */
[----:B0-----:R-:W-:-:S03]  /*6cf0*/  IADD3 R30, P0, PT, R17, R26, RZ ;  /* 0x0000001a111e7210 */ /* 0x001fc60007f1e0ff */
[----:B------:R-:W0:Y:S04]  /*6d00*/  LDS.U16 R41, [R0+0xc1c0] ;  /* 0x00c1c00000297984 */ /* 0x000e280000000400 */
[----:B------:R3:W-:Y:S01]  /*6d10*/  STG.E.U16 desc[UR10][R34.64], R63 ;  /* 0x0000003f22007986 */ /* 0x0007e2000c10150a */
[----:B------:R-:W-:Y:S01]  /*6d20*/  IMAD.X R31, RZ, RZ, R27, P0 ;  /* 0x000000ffff1f7224 */ /* 0x000fe200000e061b */
[----:B-1----:R-:W-:Y:S02]  /*6d30*/  IADD3 R32, P1, PT, R17, R36, RZ ;  /* 0x0000002411207210 */ /* 0x002fe40007f3e0ff */
[----:B------:R-:W1:Y:S02]  /*6d40*/  LDS.U16 R47, [R0+0xc1e0] ;  /* 0x00c1e000002f7984 */ /* 0x000e640000000400 */
[----:B------:R-:W-:-:S02]  /*6d50*/  IADD3.X R33, PT, PT, RZ, R37, RZ, P1, !PT ;  /* 0x00000025ff217210 */ /* 0x000fc40000ffe4ff */
[----:B------:R-:W1:Y:S01]  /*6d60*/  LDS.U16 R59, [R0+0xd000] ;  /* 0x00d00000003b7984 */ /* 0x000e620000000400 */
[----:B---3--:R-:W-:-:S03]  /*6d70*/  IADD3 R34, P0, PT, R17, R32, RZ ;  /* 0x0000002011227210 */ /* 0x008fc60007f1e0ff */
[----:B------:R3:W-:Y:S02]  /*6d80*/  STG.E.U16 desc[UR10][R28.64], R65 ;  /* 0x000000411c007986 */ /* 0x0007e4000c10150a */
[----:B------:R-:W-:Y:S02]  /*6d90*/  IMAD.X R35, RZ, RZ, R33, P0 ;  /* 0x000000ffff237224 */ /* 0x000fe400000e0621 */
[----:B------:R2:W-:Y:S04]  /*6da0*/  STG.E.U16 desc[UR10][R26.64], R39 ;  /* 0x000000271a007986 */ /* 0x0005e8000c10150a */
[----:B------:R-:W1:Y:S01]  /*6db0*/  LDS.U16 R61, [R0+0xd020] ;  /* 0x00d02000003d7984 */ /* 0x000e620000000400 */
[----:B---3--:R-:W-:-:S03]  /*6dc0*/  IADD3 R28, P0, PT, R17, R34, RZ ;  /* 0x00000022111c7210 */ /* 0x008fc60007f1e0ff */
[----:B------:R-:W3:Y:S04]  /*6dd0*/  LDS.U16 R39, [R0+0xd040] ;  /* 0x00d0400000277984 */ /* 0x000ee80000000400 */
[----:B------:R-:W3:Y:S01]  /*6de0*/  LDS.U16 R63, [R0+0xd060] ;  /* 0x00d06000003f7984 */ /* 0x000ee20000000400 */
[----:B------:R-:W-:Y:S01]  /*6df0*/  IMAD.X R29, RZ, RZ, R35, P0 ;  /* 0x000000ffff1d7224 */ /* 0x000fe200000e0623 */
[----:B--2---:R-:W-:Y:S02]  /*6e00*/  IADD3 R26, P0, PT, R17, R28, RZ ;  /* 0x0000001c111a7210 */ /* 0x004fe40007f1e0ff */
[----:B------:R-:W-:Y:S02]  /*6e10*/  STG.E.U16 desc[UR10][R30.64], R43 ;  /* 0x0000002b1e007986 */ /* 0x000fe4000c10150a */
[----:B------:R-:W-:-:S02]  /*6e20*/  IADD3.X R27, PT, PT, RZ, R29, RZ, P0, !PT ;  /* 0x0000001dff1b7210 */ /* 0x000fc400007fe4ff */
[----:B------:R2:W-:Y:S04]  /*6e30*/  STG.E.U16 desc[UR10][R24.64], R49 ;  /* 0x0000003118007986 */ /* 0x0005e8000c10150a */
[----:B------:R-:W3:Y:S04]  /*6e40*/  LDS.U16 R43, [R0+0xd080] ;  /* 0x00d08000002b7984 */ /* 0x000ee80000000400 */
[----:B------:R5:W-:Y:S01]  /*6e50*/  STG.E.U16 desc[UR10][R36.64], R51 ;  /* 0x0000003324007986 */ /* 0x000be2000c10150a */
[----:B--2---:R-:W-:-:S03]  /*6e60*/  IADD3 R24, P0, PT, R17, R26, RZ ;  /* 0x0000001a11187210 */ /* 0x004fc60007f1e0ff */
[----:B------:R-:W2:Y:S02]  /*6e70*/  LDS.U16 R49, [R0+0xd0a0] ;  /* 0x00d0a00000317984 */ /* 0x000ea40000000400 */
[----:B------:R-:W-:Y:S02]  /*6e80*/  IMAD.X R25, RZ, RZ, R27, P0 ;  /* 0x000000ffff197224 */ /* 0x000fe400000e061b */
[----:B------:R4:W-:Y:S01]  /*6e90*/  STG.E.U16 desc[UR10][R32.64], R45 ;  /* 0x0000002d20007986 */ /* 0x0009e2000c10150a */
[C---:B------:R-:W-:Y:S02]  /*6ea0*/  IADD3 R30, P0, PT, R17.reuse, R24, RZ ;  /* 0x00000018111e7210 */ /* 0x040fe40007f1e0ff */
[----:B-----5:R-:W-:Y:S01]  /*6eb0*/  IADD3 R36, P1, PT, R17, R22, RZ ;  /* 0x0000001611247210 */ /* 0x020fe20007f3e0ff */
[----:B------:R-:W5:Y:S01]  /*6ec0*/  LDS.U16 R45, [R0+0xd0c0] ;  /* 0x00d0c000002d7984 */ /* 0x000f620000000400 */
[----:B------:R-:W-:-:S03]  /*6ed0*/  IADD3.X R31, PT, PT, RZ, R25, RZ, P0, !PT ;  /* 0x00000019ff1f7210 */ /* 0x000fc600007fe4ff */
[----:B------:R-:W-:Y:S01]  /*6ee0*/  IMAD.X R37, RZ, RZ, R23, P1 ;  /* 0x000000ffff257224 */ /* 0x000fe200008e0617 */
[----:B------:R0:W-:Y:S01]  /*6ef0*/  STG.E.U16 desc[UR10][R34.64], R53 ;  /* 0x0000003522007986 */ /* 0x0001e2000c10150a */
[----:B----4-:R-:W-:-:S03]  /*6f00*/  IADD3 R32, P1, PT, R17, R36, RZ ;  /* 0x0000002411207210 */ /* 0x010fc60007f3e0ff */
[----:B------:R4:W-:Y:S02]  /*6f10*/  STG.E.U16 desc[UR10][R28.64], R55 ;  /* 0x000000371c007986 */ /* 0x0009e4000c10150a */
[----:B------:R-:W-:Y:S02]  /*6f20*/  IMAD.X R33, RZ, RZ, R37, P1 ;  /* 0x000000ffff217224 */ /* 0x000fe400008e0625 */
[----:B------:R-:W5:Y:S01]  /*6f30*/  LDS.U16 R51, [R0+0xd0e0] ;  /* 0x00d0e00000337984 */ /* 0x000f620000000400 */
[----:B0-----:R-:W-:-:S03]  /*6f40*/  IADD3 R34, P1, PT, R17, R20, RZ ;  /* 0x0000001411227210 */ /* 0x001fc60007f3e0ff */
[----:B------:R0:W-:Y:S01]  /*6f50*/  STG.E.U16 desc[UR10][R26.64], R57 ;  /* 0x000000391a007986 */ /* 0x0001e2000c10150a */
[----:B----4-:R-:W-:-:S03]  /*6f60*/  IADD3 R28, P0, PT, R17, R32, RZ ;  /* 0x00000020111c7210 */ /* 0x010fc60007f1e0ff */
[----:B------:R-:W4:Y:S01]  /*6f70*/  LDS.U16 R53, [R0+0xd100] ;  /* 0x00d1000000357984 */ /* 0x000f220000000400 */
[----:B------:R-:W-:Y:S01]  /*6f80*/  IADD3.X R35, PT, PT, RZ, R21, RZ, P1, !PT ;  /* 0x00000015ff237210 */ /* 0x000fe20000ffe4ff */
[----:B------:R-:W-:Y:S02]  /*6f90*/  IMAD.X R29, RZ, RZ, R33, P0 ;  /* 0x000000ffff1d7224 */ /* 0x000fe400000e0621 */
        /* <DEDUP_REMOVED lines=11> */
[----:B------:R-:W-:Y:S01]  /*7050*/  STG.E.U16 desc[UR10][R36.64], R61 ;  /* 0x0000003d24007986 */ /* 0x000fe2000c10150a */
[----:B---3--:R-:W-:-:S03]  /*7060*/  IADD3 R22, P0, PT, R17, R24, RZ ;  /* 0x0000001811167210 */ /* 0x008fc60007f1e0ff */
[----:B------:R-:W-:Y:S04]  /*7070*/  STG.E.U16 desc[UR10][R32.64], R39 ;  /* 0x0000002720007986 */ /* 0x000fe8000c10150a */
[----:B------:R3:W-:Y:S01]  /*7080*/  STG.E.U16 desc[UR10][R28.64], R63 ;  /* 0x0000003f1c007986 */ /* 0x0007e2000c10150a */
[----:B------:R-:W-:Y:S01]  /*7090*/  IMAD.X R23, RZ, RZ, R25, P0 ;  /* 0x000000ffff177224 */ /* 0x000fe200000e0619 */
[C---:B------:R-:W-:Y:S02]  /*70a0*/  IADD3 R30, P0, PT, R17.reuse, R22, RZ ;  /* 0x00000016111e7210 */ /* 0x040fe40007f1e0ff */
[----:B------:R-:W1:Y:S03]  /*70b0*/  LDS.U16 R59, [R0+0xd1a0] ;  /* 0x00d1a000003b7984 */ /* 0x000e660000000400 */
[----:B------:R-:W-:Y:S01]  /*70c0*/  IMAD.X R31, RZ, RZ, R23, P0 ;  /* 0x000000ffff1f7224 */ /* 0x000fe200000e0617 */
[----:B------:R-:W1:Y:S01]  /*70d0*/  LDS.U16 R33, [R0+0xd1c0] ;  /* 0x00d1c00000217984 */ /* 0x000e620000000400 */
[----:B---3--:R-:W-:-:S03]  /*70e0*/  IADD3 R28, P1, PT, R17, R34, RZ ;  /* 0x00000022111c7210 */ /* 0x008fc60007f3e0ff */
[----:B------:R3:W-:Y:S02]  /*70f0*/  STG.E.U16 desc[UR10][R26.64], R43 ;  /* 0x0000002b1a007986 */ /* 0x0007e4000c10150a */
[----:B------:R-:W-:Y:S02]  /*7100*/  IMAD.X R29, RZ, RZ, R35, P1 ;  /* 0x000000ffff1d7224 */ /* 0x000fe400008e0623 */
[----:B------:R-:W1:Y:S04]  /*7110*/  LDS.U16 R37, [R0+0xd1e0] ;  /* 0x00d1e00000257984 */ /* 0x000e680000000400 */
[----:B--2---:R2:W-:Y:S01]  /*7120*/  STG.E.U16 desc[UR10][R24.64], R49 ;  /* 0x0000003118007986 */ /* 0x0045e2000c10150a */
[----:B---3--:R-:W-:-:S03]  /*7130*/  IADD3 R26, P0, PT, R17, R28, RZ ;  /* 0x0000001c111a7210 */ /* 0x008fc60007f1e0ff */
[----:B------:R-:W3:Y:S01]  /*7140*/  LDS.U16 R39, [R0+0xe000] ;  /* 0x00e0000000277984 */ /* 0x000ee20000000400 */
[----:B------:R-:W-:-:S03]  /*7150*/  IADD3.X R27, PT, PT, RZ, R29, RZ, P0, !PT ;  /* 0x0000001dff1b7210 */ /* 0x000fc600007fe4ff */
[----:B------:R-:W3:Y:S01]  /*7160*/  LDS.U16 R43, [R0+0xe020] ;  /* 0x00e02000002b7984 */ /* 0x000ee20000000400 */
[----:B--2---:R-:W-:-:S03]  /*7170*/  IADD3 R24, P0, PT, R17, R26, RZ ;  /* 0x0000001a11187210 */ /* 0x004fc60007f1e0ff */
[----:B-----5:R2:W-:Y:S04]  /*7180*/  STG.E.U16 desc[UR10][R22.64], R45 ;  /* 0x0000002d16007986 */ /* 0x0205e8000c10150a */
[----:B------:R-:W5:Y:S01]  /*7190*/  LDS.U16 R45, [R0+0xe040] ;  /* 0x00e04000002d7984 */ /* 0x000f620000000400 */
[----:B------:R-:W-:-:S03]  /*71a0*/  IMAD.X R25, RZ, RZ, R27, P0 ;  /* 0x000000ffff197224 */ /* 0x000fc600000e061b */
[----:B------:R-:W5:Y:S01]  /*71b0*/  LDS.U16 R49, [R0+0xe060] ;  /* 0x00e0600000317984 */ /* 0x000f620000000400 */
[----:B--2---:R-:W-:-:S03]  /*71c0*/  IADD3 R22, P0, PT, R17, R24, RZ ;  /* 0x0000001811167210 */ /* 0x004fc60007f1e0ff */
[----:B------:R2:W-:Y:S04]  /*71d0*/  STG.E.U16 desc[UR10][R30.64], R51 ;  /* 0x000000331e007986 */ /* 0x0005e8000c10150a */
[----:B------:R-:W5:Y:S01]  /*71e0*/  LDS.U16 R51, [R0+0xe080] ;  /* 0x00e0800000337984 */ /* 0x000f620000000400 */
[----:B------:R-:W-:-:S03]  /*71f0*/  IMAD.X R23, RZ, RZ, R25, P0 ;  /* 0x000000ffff177224 */ /* 0x000fc600000e0619 */
[----:B----4-:R4:W-:Y:S01]  /*7200*/  STG.E.U16 desc[UR10][R20.64], R53 ;  /* 0x0000003514007986 */ /* 0x0109e2000c10150a */
[----:B--2---:R-:W-:-:S03]  /*7210*/  IADD3 R30, P1, PT, R17, R18, RZ ;  /* 0x00000012111e7210 */ /* 0x004fc60007f3e0ff */
[----:B0-----:R-:W-:Y:S04]  /*7220*/  STG.E.U16 desc[UR10][R34.64], R55 ;  /* 0x0000003722007986 */ /* 0x001fe8000c10150a */
[----:B------:R0:W-:Y:S01]  /*7230*/  STG.E.U16 desc[UR10][R28.64], R41 ;  /* 0x000000291c007986 */ /* 0x0001e2000c10150a */
[----:B------:R-:W-:Y:S01]  /*7240*/  IMAD.X R31, RZ, RZ, R19, P1 ;  /* 0x000000ffff1f7224 */ /* 0x000fe200008e0613 */
[----:B----4-:R-:W-:Y:S02]  /*7250*/  IADD3 R20, P0, PT, R17, R22, RZ ;  /* 0x0000001611147210 */ /* 0x010fe40007f1e0ff */
[----:B------:R-:W2:Y:S02]  /*7260*/  LDS.U16 R53, [R0+0xe0a0] ;  /* 0x00e0a00000357984 */ /* 0x000ea40000000400 */
[----:B------:R-:W-:-:S02]  /*7270*/  IADD3.X R21, PT, PT, RZ, R23, RZ, P0, !PT ;  /* 0x00000017ff157210 */ /* 0x000fc400007fe4ff */
        /* <DEDUP_REMOVED lines=9> */
[----:B----4-:R-:W-:-:S03]  /*7310*/  IADD3 R24, P0, PT, R17, R26, RZ ;  /* 0x0000001a11187210 */ /* 0x010fc60007f1e0ff */
[----:B------:R-:W4:Y:S04]  /*7320*/  LDS.U16 R55, [R0+0xe120] ;  /* 0x00e1200000377984 */ /* 0x000f280000000400 */
[----:B------:R3:W-:Y:S01]  /*7330*/  STG.E.U16 desc[UR10][R22.64], R59 ;  /* 0x0000003b16007986 */ /* 0x0007e2000c10150a */
[----:B------:R-:W-:-:S03]  /*7340*/  IMAD.X R25, RZ, RZ, R27, P0 ;  /* 0x000000ffff197224 */ /* 0x000fc600000e061b */
[----:B------:R5:W-:Y:S04]  /*7350*/  STG.E.U16 desc[UR10][R20.64], R33 ;  /* 0x0000002114007986 */ /* 0x000be8000c10150a */
[----:B------:R-:W4:Y:S01]  /*7360*/  LDS.U16 R33, [R0+0xe140] ;  /* 0x00e1400000217984 */ /* 0x000f220000000400 */
[----:B---3--:R-:W-:-:S03]  /*7370*/  IADD3 R22, P0, PT, R17, R24, RZ ;  /* 0x0000001811167210 */ /* 0x008fc60007f1e0ff */
[----:B------:R-:W3:Y:S02]  /*7380*/  LDS.U16 R57, [R0+0xe160] ;  /* 0x00e1600000397984 */ /* 0x000ee40000000400 */
[----:B------:R-:W-:Y:S01]  /*7390*/  IMAD.X R23, RZ, RZ, R25, P0 ;  /* 0x000000ffff177224 */ /* 0x000fe200000e0619 */
[C---:B-----5:R-:W-:Y:S01]  /*73a0*/  IADD3 R20, P0, PT, R17.reuse, R22, RZ ;  /* 0x0000001611147210 */ /* 0x060fe20007f1e0ff */
[----:B------:R5:W-:Y:S03]  /*73b0*/  STG.E.U16 desc[UR10][R28.64], R37 ;  /* 0x000000251c007986 */ /* 0x000be6000c10150a */
[----:B------:R-:W-:Y:S01]  /*73c0*/  IADD3.X R21, PT, PT, RZ, R23, RZ, P0, !PT ;  /* 0x00000017ff157210 */ /* 0x000fe200007fe4ff */
[----:B------:R-:W3:Y:S04]  /*73d0*/  LDS.U16 R37, [R0+0xe180] ;  /* 0x00e1800000257984 */ /* 0x000ee80000000400 */
[----:B------:R2:W-:Y:S01]  /*73e0*/  STG.E.U16 desc[UR10][R18.64], R39 ;  /* 0x0000002712007986 */ /* 0x0005e2000c10150a */
[----:B-----5:R-:W-:-:S03]  /*73f0*/  IADD3 R28, P1, PT, R17, R8, RZ ;  /* 0x00000008111c7210 */ /* 0x020fc60007f3e0ff */
[----:B------:R-:W-:Y:S04]  /*7400*/  STG.E.U16 desc[UR10][R30.64], R43 ;  /* 0x0000002b1e007986 */ /* 0x000fe8000c10150a */
[----:B------:R-:W5:Y:S01]  /*7410*/  LDS.U16 R31, [R0+0xe1a0] ;  /* 0x00e1a000001f7984 */ /* 0x000f620000000400 */
[----:B------:R-:W-:Y:S01]  /*7420*/  IMAD.X R29, RZ, RZ, R9, P1 ;  /* 0x000000ffff1d7224 */ /* 0x000fe200008e0609 */
[----:B--2---:R-:W-:Y:S02]  /*7430*/  IADD3 R18, P0, PT, R17, R20, RZ ;  /* 0x0000001411127210 */ /* 0x004fe40007f1e0ff */
[----:B------:R2:W-:Y:S04]  /*7440*/  STG.E.U16 desc[UR10][R26.64], R45 ;  /* 0x0000002d1a007986 */ /* 0x0005e8000c10150a */
[----:B------:R0:W-:Y:S01]  /*7450*/  STG.E.U16 desc[UR10][R24.64], R49 ;  /* 0x0000003118007986 */ /* 0x0001e2000c10150a */
[----:B------:R-:W-:-:S03]  /*7460*/  IMAD.X R19, RZ, RZ, R21, P0 ;  /* 0x000000ffff137224 */ /* 0x000fc600000e0615 */
[----:B------:R-:W5:Y:S01]  /*7470*/  LDS.U16 R39, [R0+0xe1c0] ;  /* 0x00e1c00000277984 */ /* 0x000f620000000400 */
[----:B--2---:R-:W-:-:S03]  /*7480*/  IADD3 R26, P1, PT, R17, R28, RZ ;  /* 0x0000001c111a7210 */ /* 0x004fc60007f3e0ff */
[----:B------:R2:W-:Y:S01]  /*7490*/  STG.E.U16 desc[UR10][R22.64], R51 ;  /* 0x0000003316007986 */ /* 0x0005e2000c10150a */
[----:B0-----:R-:W-:Y:S01]  /*74a0*/  IADD3 R24, P0, PT, R17, R18, RZ ;  /* 0x0000001211187210 */ /* 0x001fe20007f1e0ff */
[----:B------:R-:W-:Y:S02]  /*74b0*/  IMAD.X R27, RZ, RZ, R29, P1 ;  /* 0x000000ffff1b7224 */ /* 0x000fe400008e061d */
[----:B------:R-:W0:Y:S01]  /*74c0*/  LDS.U16 R43, [R0+0xe1e0] ;  /* 0x00e1e000002b7984 */ /* 0x000e220000000400 */
[----:B------:R-:W-:-:S03]  /*74d0*/  IADD3.X R25, PT, PT, RZ, R19, RZ, P0, !PT ;  /* 0x00000013ff197210 */ /* 0x000fc600007fe4ff */
[----:B------:R-:W0:Y:S01]  /*74e0*/  LDS.U16 R45, [R0+0xf000] ;  /* 0x00f00000002d7984 */ /* 0x000e220000000400 */
[----:B--2---:R-:W-:-:S03]  /*74f0*/  IADD3 R22, P0, PT, R17, R26, RZ ;  /* 0x0000001a11167210 */ /* 0x004fc60007f1e0ff */
[----:B------:R2:W-:Y:S02]  /*7500*/  STG.E.U16 desc[UR10][R20.64], R53 ;  /* 0x0000003514007986 */ /* 0x0005e4000c10150a */
[----:B------:R-:W-:Y:S02]  /*7510*/  IMAD.X R23, RZ, RZ, R27, P0 ;  /* 0x000000ffff177224 */ /* 0x000fe400000e061b */
[----:B------:R1:W-:Y:S04]  /*7520*/  STG.E.U16 desc[UR10][R18.64], R35 ;  /* 0x0000002312007986 */ /* 0x0003e8000c10150a */
[----:B------:R-:W0:Y:S01]  /*7530*/  LDS.U16 R49, [R0+0xf020] ;  /* 0x00f0200000317984 */ /* 0x000e220000000400 */
[----:B--2---:R-:W-:-:S03]  /*7540*/  IADD3 R20, P0, PT, R17, R22, RZ ;  /* 0x0000001611147210 */ /* 0x004fc60007f1e0ff */
[----:B------:R-:W2:Y:S01]  /*7550*/  LDS.U16 R35, [R0+0xf040] ;  /* 0x00f0400000237984 */ /* 0x000ea20000000400 */
[----:B------:R-:W-:-:S03]  /*7560*/  IADD3.X R21, PT, PT, RZ, R23, RZ, P0, !PT ;  /* 0x00000017ff157210 */ /* 0x000fc600007fe4ff */
[----:B------:R-:W2:Y:S01]  /*7570*/  LDS.U16 R51, [R0+0xf060] ;  /* 0x00f0600000337984 */ /* 0x000ea20000000400 */
[----:B-1----:R-:W-:-:S03]  /*7580*/  IADD3 R18, P0, PT, R17, R20, RZ ;  /* 0x0000001411127210 */ /* 0x002fc60007f1e0ff */
[----:B------:R-:W-:Y:S02]  /*7590*/  STG.E.U16 desc[UR10][R24.64], R41 ;  /* 0x0000002918007986 */ /* 0x000fe4000c10150a */
[----:B------:R-:W-:Y:S02]  /*75a0*/  IMAD.X R19, RZ, RZ, R21, P0 ;  /* 0x000000ffff137224 */ /* 0x000fe400000e0615 */
[----:B------:R1:W-:Y:S04]  /*75b0*/  STG.E.U16 desc[UR10][R8.64], R47 ;  /* 0x0000002f08007986 */ /* 0x0003e8000c10150a */
[----:B------:R-:W2:Y:S04]  /*75c0*/  LDS.U16 R41, [R0+0xf080] ;  /* 0x00f0800000297984 */ /* 0x000ea80000000400 */
[----:B------:R-:W2:Y:S04]  /*75d0*/  LDS.U16 R47, [R0+0xf0a0] ;  /* 0x00f0a000002f7984 */ /* 0x000ea80000000400 */
[----:B----4-:R4:W-:Y:S01]  /*75e0*/  STG.E.U16 desc[UR10][R28.64], R55 ;  /* 0x000000371c007986 */ /* 0x0109e2000c10150a */
[----:B-1----:R-:W-:-:S03]  /*75f0*/  IADD3 R8, P1, PT, R17, R18, RZ ;  /* 0x0000001211087210 */ /* 0x002fc60007f3e0ff */
[----:B------:R-:W-:Y:S02]  /*7600*/  STG.E.U16 desc[UR10][R26.64], R33 ;  /* 0x000000211a007986 */ /* 0x000fe4000c10150a */
[----:B------:R-:W-:Y:S01]  /*7610*/  IMAD.X R9, RZ, RZ, R19, P1 ;  /* 0x000000ffff097224 */ /* 0x000fe200008e0613 */
[C---:B------:R-:W-:Y:S01]  /*7620*/  IADD3 R24, P1, PT, R17.reuse, R8, RZ ;  /* 0x0000000811187210 */ /* 0x040fe20007f3e0ff */
[----:B---3--:R1:W-:Y:S01]  /*7630*/  STG.E.U16 desc[UR10][R22.64], R57 ;  /* 0x0000003916007986 */ /* 0x0083e2000c10150a */
[----:B----4-:R-:W-:-:S03]  /*7640*/  IADD3 R28, P0, PT, R17, R2, RZ ;  /* 0x00000002111c7210 */ /* 0x010fc60007f1e0ff */
[----:B------:R3:W-:Y:S01]  /*7650*/  STG.E.U16 desc[UR10][R20.64], R37 ;  /* 0x0000002514007986 */ /* 0x0007e2000c10150a */
[----:B------:R-:W-:Y:S01]  /*7660*/  IMAD.X R25, RZ, RZ, R9, P1 ;  /* 0x000000ffff197224 */ /* 0x000fe200008e0609 */
[----:B------:R-:W-:Y:S02]  /*7670*/  IADD3.X R29, PT, PT, RZ, R3, RZ, P0, !PT ;  /* 0x00000003ff1d7210 */ /* 0x000fe400007fe4ff */
[----:B------:R-:W4:Y:S01]  /*7680*/  LDS.U16 R27, [R0+0xf0c0] ;  /* 0x00f0c000001b7984 */ /* 0x000f220000000400 */
[----:B-1----:R-:W-:-:S03]  /*7690*/  IADD3 R22, P0, PT, R17, R28, RZ ;  /* 0x0000001c11167210 */ /* 0x002fc60007f1e0ff */
[----:B------:R-:W1:Y:S02]  /*76a0*/  LDS.U16 R33, [R0+0xf0e0] ;  /* 0x00f0e00000217984 */ /* 0x000e640000000400 */
[----:B------:R-:W-:Y:S01]  /*76b0*/  IMAD.X R23, RZ, RZ, R29, P0 ;  /* 0x000000ffff177224 */ /* 0x000fe200000e061d */
[C---:B---3--:R-:W-:Y:S01]  /*76c0*/  IADD3 R20, P0, PT, R17.reuse, R22, RZ ;  /* 0x0000001611147210 */ /* 0x048fe20007f1e0ff */
[----:B-----5:R3:W-:Y:S03]  /*76d0*/  STG.E.U16 desc[UR10][R18.64], R31 ;  /* 0x0000001f12007986 */ /* 0x0207e6000c10150a */
[----:B------:R-:W-:Y:S01]  /*76e0*/  IADD3.X R21, PT, PT, RZ, R23, RZ, P0, !PT ;  /* 0x00000017ff157210 */ /* 0x000fe200007fe4ff */
[----:B------:R-:W5:Y:S04]  /*76f0*/  LDS.U16 R37, [R0+0xf100] ;  /* 0x00f1000000257984 */ /* 0x000f680000000400 */
[----:B------:R0:W-:Y:S01]  /*7700*/  STG.E.U16 desc[UR10][R8.64], R39 ;  /* 0x0000002708007986 */ /* 0x0001e2000c10150a */
[----:B---3--:R-:W-:-:S03]  /*7710*/  IADD3 R18, P0, PT, R17, R20, RZ ;  /* 0x0000001411127210 */ /* 0x008fc60007f1e0ff */
[----:B------:R-:W3:Y:S02]  /*7720*/  LDS.U16 R31, [R0+0xf120] ;  /* 0x00f12000001f7984 */ /* 0x000ee40000000400 */
[----:B------:R-:W-:Y:S02]  /*7730*/  IMAD.X R19, RZ, RZ, R21, P0 ;  /* 0x000000ffff137224 */ /* 0x000fe400000e0615 */
[----:B------:R-:W3:Y:S01]  /*7740*/  LDS.U16 R53, [R0+0xf140] ;  /* 0x00f1400000357984 */ /* 0x000ee20000000400 */
[----:B0-----:R-:W-:-:S03]  /*7750*/  IADD3 R8, P0, PT, R17, R18, RZ ;  /* 0x0000001211087210 */ /* 0x001fc60007f1e0ff */
[----:B------:R0:W-:Y:S02]  /*7760*/  STG.E.U16 desc[UR10][R24.64], R43 ;  /* 0x0000002b18007986 */ /* 0x0001e4000c10150a */
[----:B------:R-:W-:Y:S02]  /*7770*/  IMAD.X R9, RZ, RZ, R19, P0 ;  /* 0x000000ffff097224 */ /* 0x000fe400000e0613 */
[----:B------:R2:W-:Y:S04]  /*7780*/  STG.E.U16 desc[UR10][R2.64], R45 ;  /* 0x0000002d02007986 */ /* 0x0005e8000c10150a */
[----:B------:R-:W3:Y:S01]  /*7790*/  LDS.U16 R39, [R0+0xf160] ;  /* 0x00f1600000277984 */ /* 0x000ee20000000400 */
[----:B0-----:R-:W-:-:S03]  /*77a0*/  IADD3 R24, P1, PT, R17, R14, RZ ;  /* 0x0000000e11187210 */ /* 0x001fc60007f3e0ff */
[----:B------:R-:W-:Y:S01]  /*77b0*/  STG.E.U16 desc[UR10][R28.64], R49 ;  /* 0x000000311c007986 */ /* 0x000fe2000c10150a */
[----:B--2---:R-:W-:-:S03]  /*77c0*/  IADD3 R2, P0, PT, R17, R8, RZ ;  /* 0x0000000811027210 */ /* 0x004fc60007f1e0ff */
[----:B------:R0:W-:Y:S01]  /*77d0*/  STG.E.U16 desc[UR10][R22.64], R35 ;  /* 0x0000002316007986 */ /* 0x0001e2000c10150a */
[----:B------:R-:W-:Y:S01]  /*77e0*/  IMAD.X R25, RZ, RZ, R15, P1 ;  /* 0x000000ffff197224 */ /* 0x000fe200008e060f */
[----:B------:R-:W-:Y:S02]  /*77f0*/  IADD3.X R3, PT, PT, RZ, R9, RZ, P0, !PT ;  /* 0x00000009ff037210 */ /* 0x000fe400007fe4ff */
[----:B------:R2:W-:Y:S04]  /*7800*/  STG.E.U16 desc[UR10][R20.64], R51 ;  /* 0x0000003314007986 */ /* 0x0005e8000c10150a */
[----:B------:R-:W3:Y:S04]  /*7810*/  LDS.U16 R43, [R0+0xf180] ;  /* 0x00f18000002b7984 */ /* 0x000ee80000000400 */
[----:B------:R-:W3:Y:S01]  /*7820*/  LDS.U16 R29, [R0+0xf1a0] ;  /* 0x00f1a000001d7984 */ /* 0x000ee20000000400 */
[----:B0-----:R-:W-:-:S02]  /*7830*/  IADD3 R22, P1, PT, R17, R24, RZ ;  /* 0x0000001811167210 */ /* 0x001fc40007f3e0ff */
[----:B--2---:R-:W-:Y:S01]  /*7840*/  IADD3 R20, P0, PT, R17, R2, RZ ;  /* 0x0000000211147210 */ /* 0x004fe20007f1e0ff */
[----:B------:R-:W-:Y:S01]  /*7850*/  STG.E.U16 desc[UR10][R18.64], R41 ;  /* 0x0000002912007986 */ /* 0x000fe2000c10150a */
[----:B------:R-:W-:-:S03]  /*7860*/  IADD3.X R23, PT, PT, RZ, R25, RZ, P1, !PT ;  /* 0x00000019ff177210 */ /* 0x000fc60000ffe4ff */
[----:B------:R0:W-:Y:S01]  /*7870*/  STG.E.U16 desc[UR10][R8.64], R47 ;  /* 0x0000002f08007986 */ /* 0x0001e2000c10150a */
[----:B------:R-:W-:-:S03]  /*7880*/  IMAD.X R21, RZ, RZ, R3, P0 ;  /* 0x000000ffff157224 */ /* 0x000fc600000e0603 */
[----:B------:R-:W2:Y:S04]  /*7890*/  LDS.U16 R35, [R0+0xf1c0] ;  /* 0x00f1c00000237984 */ /* 0x000ea80000000400 */
[----:B------:R-:W2:Y:S01]  /*78a0*/  LDS.U16 R45, [R0+0xf1e0] ;  /* 0x00f1e000002d7984 */ /* 0x000ea20000000400 */
[----:B0-----:R-:W-:-:S03]  /*78b0*/  IADD3 R8, P0, PT, R17, R22, RZ ;  /* 0x0000001611087210 */ /* 0x001fc60007f1e0ff */
[----:B------:R-:W0:Y:S02]  /*78c0*/  LDS.U16 R41, [R0+0x10000] ;  /* 0x0100000000297984 */ /* 0x000e240000000400 */
[----:B------:R-:W-:Y:S01]  /*78d0*/  IMAD.X R9, RZ, RZ, R23, P0 ;  /* 0x000000ffff097224 */ /* 0x000fe200000e0617 */
[C---:B------:R-:W-:Y:S01]  /*78e0*/  IADD3 R18, P0, PT, R17.reuse, R8, RZ ;  /* 0x0000000811127210 */ /* 0x040fe20007f1e0ff */
[----:B----4-:R4:W-:Y:S04]  /*78f0*/  STG.E.U16 desc[UR10][R2.64], R27 ;  /* 0x0000001b02007986 */ /* 0x0109e8000c10150a */
[----:B------:R-:W-:Y:S01]  /*7900*/  IMAD.X R19, RZ, RZ, R9, P0 ;  /* 0x000000ffff137224 */ /* 0x000fe200000e0609 */
[----:B------:R-:W0:Y:S04]  /*7910*/  LDS.U16 R47, [R0+0x10020] ;  /* 0x01002000002f7984 */ /* 0x000e280000000400 */
[----:B-1----:R-:W-:Y:S01]  /*7920*/  STG.E.U16 desc[UR10][R20.64], R33 ;  /* 0x0000002114007986 */ /* 0x002fe2000c10150a */
[----:B----4-:R-:W-:-:S03]  /*7930*/  IADD3 R2, P0, PT, R17, R18, RZ ;  /* 0x0000001211027210 */ /* 0x010fc60007f1e0ff */
[----:B------:R-:W1:Y:S01]  /*7940*/  LDS.U16 R49, [R0+0x10040] ;  /* 0x0100400000317984 */ /* 0x000e620000000400 */
[----:B------:R-:W-:-:S03]  /*7950*/  IADD3.X R3, PT, PT, RZ, R19, RZ, P0, !PT ;  /* 0x00000013ff037210 */ /* 0x000fc600007fe4ff */
[----:B-----5:R4:W-:Y:S04]  /*7960*/  STG.E.U16 desc[UR10][R14.64], R37 ;  /* 0x000000250e007986 */ /* 0x0209e8000c10150a */
[----:B------:R-:W5:Y:S04]  /*7970*/  LDS.U16 R27, [R0+0x10060] ;  /* 0x01006000001b7984 */ /* 0x000f680000000400 */
[----:B------:R-:W5:Y:S01]  /*7980*/  LDS.U16 R51, [R0+0x10080] ;  /* 0x0100800000337984 */ /* 0x000f620000000400 */
[----:B----4-:R-:W-:-:S03]  /*7990*/  IADD3 R14, P0, PT, R17, R2, RZ ;  /* 0x00000002110e7210 */ /* 0x010fc60007f1e0ff */
[----:B------:R-:W4:Y:S02]  /*79a0*/  LDS.U16 R33, [R0+0x100a0] ;  /* 0x0100a00000217984 */ /* 0x000f240000000400 */
[----:B------:R-:W-:Y:S02]  /*79b0*/  IMAD.X R15, RZ, RZ, R3, P0 ;  /* 0x000000ffff0f7224 */ /* 0x000fe400000e0603 */
[----:B---3--:R-:W-:Y:S01]  /*79c0*/  STG.E.U16 desc[UR10][R24.64], R31 ;  /* 0x0000001f18007986 */ /* 0x008fe2000c10150a */
[----:B------:R-:W-:-:S03]  /*79d0*/  IADD3 R20, P0, PT, R17, R14, RZ ;  /* 0x0000000e11147210 */ /* 0x000fc60007f1e0ff */
[----:B------:R3:W-:Y:S02]  /*79e0*/  STG.E.U16 desc[UR10][R22.64], R53 ;  /* 0x0000003516007986 */ /* 0x0007e4000c10150a */
[----:B------:R-:W-:Y:S02]  /*79f0*/  IMAD.X R21, RZ, RZ, R15, P0 ;  /* 0x000000ffff157224 */ /* 0x000fe400000e060f */
[----:B------:R2:W-:Y:S04]  /*7a00*/  STG.E.U16 desc[UR10][R8.64], R39 ;  /* 0x0000002708007986 */ /* 0x0005e8000c10150a */
[----:B------:R-:W-:Y:S01]  /*7a10*/  STG.E.U16 desc[UR10][R18.64], R43 ;  /* 0x0000002b12007986 */ /* 0x000fe2000c10150a */
[----:B---3--:R-:W-:-:S03]  /*7a20*/  IADD3 R22, P1, PT, R17, R12, RZ ;  /* 0x0000000c11167210 */ /* 0x008fc60007f3e0ff */
[----:B------:R3:W-:Y:S01]  /*7a30*/  STG.E.U16 desc[UR10][R2.64], R29 ;  /* 0x0000001d02007986 */ /* 0x0007e2000c10150a */
[----:B------:R-:W-:-:S03]  /*7a40*/  IADD3.X R23, PT, PT, RZ, R13, RZ, P1, !PT ;  /* 0x0000000dff177210 */ /* 0x000fc60000ffe4ff */
[----:B------:R-:W4:Y:S01]  /*7a50*/  LDS.U16 R25, [R0+0x100c0] ;  /* 0x0100c00000197984 */ /* 0x000f220000000400 */
[----:B--2---:R-:W-:-:S03]  /*7a60*/  IADD3 R8, P0, PT, R17, R22, RZ ;  /* 0x0000001611087210 */ /* 0x004fc60007f1e0ff */
[----:B------:R-:W2:Y:S02]  /*7a70*/  LDS.U16 R31, [R0+0x100e0] ;  /* 0x0100e000001f7984 */ /* 0x000ea40000000400 */
[----:B------:R-:W-:Y:S01]  /*7a80*/  IMAD.X R9, RZ, RZ, R23, P0 ;  /* 0x000000ffff097224 */ /* 0x000fe200000e0617 */
[C---:B---3--:R-:W-:Y:S01]  /*7a90*/  IADD3 R2, P0, PT, R17.reuse, R8, RZ ;  /* 0x0000000811027210 */ /* 0x048fe20007f1e0ff */
[----:B------:R3:W-:Y:S04]  /*7aa0*/  STG.E.U16 desc[UR10][R14.64], R35 ;  /* 0x000000230e007986 */ /* 0x0007e8000c10150a */
[----:B------:R-:W-:Y:S01]  /*7ab0*/  IMAD.X R3, RZ, RZ, R9, P0 ;  /* 0x000000ffff037224 */ /* 0x000fe200000e0609 */
[----:B------:R-:W-:Y:S04]  /*7ac0*/  STG.E.U16 desc[UR10][R20.64], R45 ;  /* 0x0000002d14007986 */ /* 0x000fe8000c10150a */
[----:B------:R-:W2:Y:S01]  /*7ad0*/  LDS.U16 R29, [R0+0x10100] ;  /* 0x01010000001d7984 */ /* 0x000ea20000000400 */
[----:B---3--:R-:W-:-:S03]  /*7ae0*/  IADD3 R14, P0, PT, R17, R2, RZ ;  /* 0x00000002110e7210 */ /* 0x008fc60007f1e0ff */
[----:B0-----:R0:W-:Y:S01]  /*7af0*/  STG.E.U16 desc[UR10][R12.64], R41 ;  /* 0x000000290c007986 */ /* 0x0011e2000c10150a */
[----:B------:R-:W-:-:S03]  /*7b00*/  IADD3.X R15, PT, PT, RZ, R3, RZ, P0, !PT ;  /* 0x00000003ff0f7210 */ /* 0x000fc600007fe4ff */
[----:B------:R-:W3:Y:S04]  /*7b10*/  LDS.U16 R35, [R0+0x10120] ;  /* 0x0101200000237984 */ /* 0x000ee80000000400 */
[----:B------:R-:W3:Y:S01]  /*7b20*/  LDS.U16 R37, [R0+0x10140] ;  /* 0x0101400000257984 */ /* 0x000ee20000000400 */
[----:B0-----:R-:W-:-:S03]  /*7b30*/  IADD3 R12, P0, PT, R17, R14, RZ ;  /* 0x0000000e110c7210 */ /* 0x001fc60007f1e0ff */
[----:B------:R-:W-:Y:S01]  /*7b40*/  STG.E.U16 desc[UR10][R22.64], R47 ;  /* 0x0000002f16007986 */ /* 0x000fe2000c10150a */
[C---:B------:R-:W-:Y:S01]  /*7b50*/  IADD3 R18, P1, PT, R17.reuse, R12, RZ ;  /* 0x0000000c11127210 */ /* 0x040fe20007f3e0ff */
[----:B------:R-:W-:Y:S01]  /*7b60*/  IMAD.X R13, RZ, RZ, R15, P0 ;  /* 0x000000ffff0d7224 */ /* 0x000fe200000e060f */
[C---:B------:R-:W-:Y:S01]  /*7b70*/  IADD3 R20, P0, PT, R17.reuse, R4, RZ ;  /* 0x0000000411147210 */ /* 0x040fe20007f1e0ff */
[----:B-1----:R0:W-:Y:S02]  /*7b80*/  STG.E.U16 desc[UR10][R8.64], R49 ;  /* 0x0000003108007986 */ /* 0x0021e4000c10150a */
[----:B------:R-:W-:Y:S01]  /*7b90*/  IMAD.X R19, RZ, RZ, R13, P1 ;  /* 0x000000ffff137224 */ /* 0x000fe200008e060d */
[----:B------:R-:W-:Y:S01]  /*7ba0*/  IADD3.X R21, PT, PT, RZ, R5, RZ, P0, !PT ;  /* 0x00000005ff157210 */ /* 0x000fe200007fe4ff */
[----:B------:R-:W1:Y:S04]  /*7bb0*/  LDS.U16 R39, [R0+0x10160] ;  /* 0x0101600000277984 */ /* 0x000e680000000400 */
[----:B-----5:R5:W-:Y:S04]  /*7bc0*/  STG.E.U16 desc[UR10][R2.64], R27 ;  /* 0x0000001b02007986 */ /* 0x020be8000c10150a */
[----:B------:R-:W-:Y:S01]  /*7bd0*/  STG.E.U16 desc[UR10][R14.64], R51 ;  /* 0x000000330e007986 */ /* 0x000fe2000c10150a */
[----:B0-----:R-:W-:-:S03]  /*7be0*/  IADD3 R8, P1, PT, R17, R18, RZ ;  /* 0x0000001211087210 */ /* 0x001fc60007f3e0ff */
[----:B------:R-:W0:Y:S02]  /*7bf0*/  LDS.U16 R41, [R0+0x10180] ;  /* 0x0101800000297984 */ /* 0x000e240000000400 */
[----:B------:R-:W-:Y:S01]  /*7c00*/  IMAD.X R9, RZ, RZ, R19, P1 ;  /* 0x000000ffff097224 */ /* 0x000fe200008e0613 */
[C---:B-----5:R-:W-:Y:S01]  /*7c10*/  IADD3 R2, P0, PT, R17.reuse, R20, RZ ;  /* 0x0000001411027210 */ /* 0x060fe20007f1e0ff */
[----:B----4-:R4:W-:Y:S04]  /*7c20*/  STG.E.U16 desc[UR10][R12.64], R33 ;  /* 0x000000210c007986 */ /* 0x0109e8000c10150a */
[----:B------:R-:W-:Y:S01]  /*7c30*/  IMAD.X R3, RZ, RZ, R21, P0 ;  /* 0x000000ffff037224 */ /* 0x000fe200000e0615 */
[----:B------:R-:W5:Y:S04]  /*7c40*/  LDS.U16 R43, [R0+0x101a0] ;  /* 0x0101a000002b7984 */ /* 0x000f680000000400 */
[----:B------:R-:W5:Y:S01]  /*7c50*/  LDS.U16 R45, [R0+0x101c0] ;  /* 0x0101c000002d7984 */ /* 0x000f620000000400 */
[----:B----4-:R-:W-:-:S03]  /*7c60*/  IADD3 R12, P0, PT, R17, R2, RZ ;  /* 0x00000002110c7210 */ /* 0x010fc60007f1e0ff */
[----:B------:R-:W4:Y:S01]  /*7c70*/  LDS.U16 R27, [R0+0x101e0] ;  /* 0x0101e000001b7984 */ /* 0x000f220000000400 */
[----:B------:R-:W-:-:S03]  /*7c80*/  IADD3.X R13, PT, PT, RZ, R3, RZ, P0, !PT ;  /* 0x00000003ff0d7210 */ /* 0x000fc600007fe4ff */
[----:B------:R-:W4:Y:S01]  /*7c90*/  LDS.U16 R47, [R0+0x11000] ;  /* 0x01100000002f7984 */ /* 0x000f220000000400 */
[----:B------:R-:W-:-:S03]  /*7ca0*/  IADD3 R14, P0, PT, R17, R12, RZ ;  /* 0x0000000c110e7210 */ /* 0x000fc60007f1e0ff */
[----:B------:R-:W4:Y:S02]  /*7cb0*/  LDS.U16 R49, [R0+0x11020] ;  /* 0x0110200000317984 */ /* 0x000f240000000400 */
[----:B------:R-:W-:Y:S01]  /*7cc0*/  IMAD.X R15, RZ, RZ, R13, P0 ;  /* 0x000000ffff0f7224 */ /* 0x000fe200000e060d */
[----:B------:R-:W-:Y:S01]  /*7cd0*/  IADD3 R22, P0, PT, R17, R14, RZ ;  /* 0x0000000e11167210 */ /* 0x000fe20007f1e0ff */
[----:B------:R-:W4:Y:S04]  /*7ce0*/  LDS.U16 R51, [R0+0x11040] ;  /* 0x0110400000337984 */ /* 0x000f280000000400 */
[----:B------:R3:W-:Y:S01]  /*7cf0*/  STG.E.U16 desc[UR10][R18.64], R25 ;  /* 0x0000001912007986 */ /* 0x0007e2000c10150a */
[----:B------:R-:W-:-:S03]  /*7d00*/  IMAD.X R23, RZ, RZ, R15, P0 ;  /* 0x000000ffff177224 */ /* 0x000fc600000e060f */
[----:B--2---:R2:W-:Y:S04]  /*7d10*/  STG.E.U16 desc[UR10][R8.64], R31 ;  /* 0x0000001f08007986 */ /* 0x0045e8000c10150a */
[----:B------:R-:W4:Y:S04]  /*7d20*/  LDS.U16 R53, [R0+0x11060] ;  /* 0x0110600000357984 */ /* 0x000f280000000400 */
[----:B------:R1:W-:Y:S01]  /*7d30*/  STG.E.U16 desc[UR10][R4.64], R29 ;  /* 0x0000001d04007986 */ /* 0x0003e2000c10150a */
[----:B---3--:R-:W-:Y:S02]  /*7d40*/  IADD3 R18, P1, PT, R6, R17, RZ ;  /* 0x0000001106127210 */ /* 0x008fe40007f3e0ff */
[C---:B--2---:R-:W-:Y:S01]  /*7d50*/  IADD3 R8, P0, PT, R17.reuse, R22, RZ ;  /* 0x0000001611087210 */ /* 0x044fe20007f1e0ff */
[----:B------:R-:W2:Y:S02]  /*7d60*/  LDS.U16 R55, [R0+0x11080] ;  /* 0x0110800000377984 */ /* 0x000ea40000000400 */
[----:B------:R-:W-:Y:S01]  /*7d70*/  IMAD.X R19, RZ, RZ, R7, P1 ;  /* 0x000000ffff137224 */ /* 0x000fe200008e0607 */
[----:B------:R-:W-:Y:S01]  /*7d80*/  IADD3.X R9, PT, PT, RZ, R23, RZ, P0, !PT ;  /* 0x00000017ff097210 */ /* 0x000fe200007fe4ff */
[----:B------:R-:W-:Y:S01]  /*7d90*/  STG.E.U16 desc[UR10][R20.64], R35 ;  /* 0x0000002314007986 */ /* 0x000fe2000c10150a */
[----:B-1----:R-:W-:-:S03]  /*7da0*/  IADD3 R4, P0, PT, R17, R8, RZ ;  /* 0x0000000811047210 */ /* 0x002fc60007f1e0ff */
[----:B------:R1:W-:Y:S02]  /*7db0*/  STG.E.U16 desc[UR10][R2.64], R37 ;  /* 0x0000002502007986 */ /* 0x0003e4000c10150a */
[----:B------:R-:W-:Y:S02]  /*7dc0*/  IMAD.X R5, RZ, RZ, R9, P0 ;  /* 0x000000ffff057224 */ /* 0x000fe400000e0609 */
[----:B------:R-:W3:Y:S04]  /*7dd0*/  LDS.U16 R57, [R0+0x110a0] ;  /* 0x0110a00000397984 */ /* 0x000ee80000000400 */
[----:B------:R5:W-:Y:S01]  /*7de0*/  STG.E.U16 desc[UR10][R12.64], R39 ;  /* 0x000000270c007986 */ /* 0x000be2000c10150a */
[----:B-1----:R-:W-:-:S03]  /*7df0*/  IADD3 R2, P0, PT, R17, R10, RZ ;  /* 0x0000000a11027210 */ /* 0x002fc60007f1e0ff */
[----:B------:R-:W1:Y:S02]  /*7e00*/  LDS.U16 R39, [R0+0x110c0] ;  /* 0x0110c00000277984 */ /* 0x000e640000000400 */
[----:B------:R-:W-:Y:S02]  /*7e10*/  IMAD.X R3, RZ, RZ, R11, P0 ;  /* 0x000000ffff037224 */ /* 0x000fe400000e060b */
[----:B0-----:R0:W-:Y:S01]  /*7e20*/  STG.E.U16 desc[UR10][R14.64], R41 ;  /* 0x000000290e007986 */ /* 0x0011e2000c10150a */
[----:B-----5:R-:W-:-:S03]  /*7e30*/  IADD3 R12, P0, PT, R17, R2, RZ ;  /* 0x00000002110c7210 */ /* 0x020fc60007f1e0ff */
[----:B------:R-:W-:Y:S01]  /*7e40*/  STG.E.U16 desc[UR10][R22.64], R43 ;  /* 0x0000002b16007986 */ /* 0x000fe2000c10150a */
[----:B------:R-:W-:-:S03]  /*7e50*/  IADD3.X R13, PT, PT, RZ, R3, RZ, P0, !PT ;  /* 0x00000003ff0d7210 */ /* 0x000fc600007fe4ff */
[----:B------:R-:W-:Y:S01]  /*7e60*/  STG.E.U16 desc[UR10][R8.64], R45 ;  /* 0x0000002d08007986 */ /* 0x000fe2000c10150a */
[----:B0-----:R-:W-:-:S03]  /*7e70*/  IADD3 R14, P0, PT, R17, R12, RZ ;  /* 0x0000000c110e7210 */ /* 0x001fc60007f1e0ff */
[----:B----4-:R0:W-:Y:S02]  /*7e80*/  STG.E.U16 desc[UR10][R4.64], R27 ;  /* 0x0000001b04007986 */ /* 0x0101e4000c10150a */
[----:B------:R-:W-:Y:S02]  /*7e90*/  IMAD.X R15, RZ, RZ, R13, P0 ;  /* 0x000000ffff0f7224 */ /* 0x000fe400000e060d */
[----:B------:R-:W4:Y:S04]  /*7ea0*/  LDS.U16 R41, [R0+0x110e0] ;  /* 0x0110e00000297984 */ /* 0x000f280000000400 */
[----:B------:R-:W5:Y:S01]  /*7eb0*/  LDS.U16 R23, [R0+0x11100] ;  /* 0x0111000000177984 */ /* 0x000f620000000400 */
[----:B0-----:R-:W-:-:S03]  /*7ec0*/  IADD3 R4, P0, PT, R17, R14, RZ ;  /* 0x0000000e11047210 */ /* 0x001fc60007f1e0ff */
[----:B------:R-:W-:Y:S04]  /*7ed0*/  STG.E.U16 desc[UR10][R10.64], R47 ;  /* 0x0000002f0a007986 */ /* 0x000fe8000c10150a */
[----:B------:R-:W0:Y:S01]  /*7ee0*/  LDS.U16 R25, [R0+0x11120] ;  /* 0x0111200000197984 */ /* 0x000e220000000400 */
[----:B------:R-:W-:-:S03]  /*7ef0*/  IMAD.X R5, RZ, RZ, R15, P0 ;  /* 0x000000ffff057224 */ /* 0x000fc600000e060f */
[----:B------:R2:W-:Y:S04]  /*7f00*/  STG.E.U16 desc[UR10][R2.64], R49 ;  /* 0x0000003102007986 */ /* 0x0005e8000c10150a */
[----:B------:R-:W0:Y:S04]  /*7f10*/  LDS.U16 R27, [R0+0x11140] ;  /* 0x01114000001b7984 */ /* 0x000e280000000400 */
[----:B------:R-:W0:Y:S01]  /*7f20*/  LDS.U16 R29, [R0+0x11160] ;  /* 0x01116000001d7984 */ /* 0x000e220000000400 */
[----:B--2---:R-:W-:-:S03]  /*7f30*/  IADD3 R2, P0, PT, R17, R4, RZ ;  /* 0x0000000411027210 */ /* 0x004fc60007f1e0ff */
[----:B------:R2:W-:Y:S01]  /*7f40*/  STG.E.U16 desc[UR10][R12.64], R51 ;  /* 0x000000330c007986 */ /* 0x0005e2000c10150a */
[----:B------:R-:W-:-:S03]  /*7f50*/  IADD3.X R3, PT, PT, RZ, R5, RZ, P0, !PT ;  /* 0x00000005ff037210 */ /* 0x000fc600007fe4ff */
[----:B------:R-:W0:Y:S01]  /*7f60*/  LDS.U16 R31, [R0+0x11180] ;  /* 0x01118000001f7984 */ /* 0x000e220000000400 */
[----:B------:R-:W-:-:S03]  /*7f70*/  IADD3 R8, P0, PT, R17, R2, RZ ;  /* 0x0000000211087210 */ /* 0x000fc60007f1e0ff */
[----:B------:R-:W0:Y:S02]  /*7f80*/  LDS.U16 R33, [R0+0x111a0] ;  /* 0x0111a00000217984 */ /* 0x000e240000000400 */
[----:B------:R-:W-:Y:S01]  /*7f90*/  IMAD.X R9, RZ, RZ, R3, P0 ;  /* 0x000000ffff097224 */ /* 0x000fe200000e0603 */
[C---:B------:R-:W-:Y:S01]  /*7fa0*/  IADD3 R10, P0, PT, R17.reuse, R8, RZ ;  /* 0x00000008110a7210 */ /* 0x040fe20007f1e0ff */
[----:B------:R-:W0:Y:S01]  /*7fb0*/  LDS.U16 R35, [R0+0x111c0] ;  /* 0x0111c00000237984 */ /* 0x000e220000000400 */
[----:B--2---:R-:W-:-:S03]  /*7fc0*/  IADD3 R12, P1, PT, R17, R18, RZ ;  /* 0x00000012110c7210 */ /* 0x004fc60007f3e0ff */
[----:B------:R-:W2:Y:S01]  /*7fd0*/  LDS.U16 R37, [R0+0x111e0] ;  /* 0x0111e00000257984 */ /* 0x000ea20000000400 */
[----:B------:R-:W-:Y:S01]  /*7fe0*/  IADD3.X R13, PT, PT, RZ, R19, RZ, P1, !PT ;  /* 0x00000013ff0d7210 */ /* 0x000fe20000ffe4ff */
[----:B------:R-:W-:Y:S02]  /*7ff0*/  IMAD.X R11, RZ, RZ, R9, P0 ;  /* 0x000000ffff0b7224 */ /* 0x000fe400000e0609 */
[----:B------:R1:W-:Y:S04]  /*8000*/  STG.E.U16 desc[UR10][R14.64], R53 ;  /* 0x000000350e007986 */ /* 0x0003e8000c10150a */
[----:B------:R4:W-:Y:S04]  /*8010*/  STG.E.U16 desc[UR10][R4.64], R55 ;  /* 0x0000003704007986 */ /* 0x0009e8000c10150a */
[----:B---3--:R3:W-:Y:S01]  /*8020*/  STG.E.U16 desc[UR10][R2.64], R57 ;  /* 0x0000003902007986 */ /* 0x0087e2000c10150a */
[----:B-1----:R-:W-:-:S03]  /*8030*/  IADD3 R14, P1, PT, R17, R12, RZ ;  /* 0x0000000c110e7210 */ /* 0x002fc60007f3e0ff */
[----:B------:R1:W-:Y:S02]  /*8040*/  STG.E.U16 desc[UR10][R8.64], R39 ;  /* 0x0000002708007986 */ /* 0x0003e4000c10150a */
[----:B------:R-:W-:Y:S01]  /*8050*/  IMAD.X R15, RZ, RZ, R13, P1 ;  /* 0x000000ffff0f7224 */ /* 0x000fe200008e060d */
[C---:B----4-:R-:W-:Y:S01]  /*8060*/  IADD3 R4, P1, PT, R17.reuse, R14, RZ ;  /* 0x0000000e11047210 */ /* 0x050fe20007f3e0ff */
[----:B------:R4:W-:Y:S03]  /*8070*/  STG.E.U16 desc[UR10][R10.64], R41 ;  /* 0x000000290a007986 */ /* 0x0009e6000c10150a */
[C---:B------:R-:W-:Y:S01]  /*8080*/  IADD3 R20, P0, PT, R17.reuse, R4, RZ ;  /* 0x0000000411147210 */ /* 0x040fe20007f1e0ff */
[----:B-----5:R4:W-:Y:S01]  /*8090*/  STG.E.U16 desc[UR10][R6.64], R23 ;  /* 0x0000001706007986 */ /* 0x0209e2000c10150a */
[----:B------:R-:W-:Y:S02]  /*80a0*/  IADD3.X R5, PT, PT, RZ, R15, RZ, P1, !PT ;  /* 0x0000000fff057210 */ /* 0x000fe40000ffe4ff */
[C---:B---3--:R-:W-:Y:S01]  /*80b0*/  IADD3 R2, P1, PT, R17.reuse, R20, RZ ;  /* 0x0000001411027210 */ /* 0x048fe20007f3e0ff */
[----:B0-----:R4:W-:Y:S02]  /*80c0*/  STG.E.U16 desc[UR10][R18.64], R25 ;  /* 0x0000001912007986 */ /* 0x0019e4000c10150a */
[----:B------:R-:W-:Y:S01]  /*80d0*/  IMAD.X R21, RZ, RZ, R5, P0 ;  /* 0x000000ffff157224 */ /* 0x000fe200000e0605 */
[----:B-1----:R-:W-:Y:S01]  /*80e0*/  IADD3 R8, P0, PT, R17, R2, RZ ;  /* 0x0000000211087210 */ /* 0x002fe20007f1e0ff */
[----:B------:R4:W-:Y:S02]  /*80f0*/  STG.E.U16 desc[UR10][R12.64], R27 ;  /* 0x0000001b0c007986 */ /* 0x0009e4000c10150a */
[----:B------:R-:W-:-:S02]  /*8100*/  IMAD.X R3, RZ, RZ, R21, P1 ;  /* 0x000000ffff037224 */ /* 0x000fc400008e0615 */
[----:B------:R4:W-:Y:S03]  /*8110*/  STG.E.U16 desc[UR10][R14.64], R29 ;  /* 0x0000001d0e007986 */ /* 0x0009e6000c10150a */
[----:B------:R-:W-:Y:S01]  /*8120*/  IADD3.X R9, PT, PT, RZ, R3, RZ, P0, !PT ;  /* 0x00000003ff097210 */ /* 0x000fe200007fe4ff */
[----:B------:R4:W-:Y:S01]  /*8130*/  STG.E.U16 desc[UR10][R4.64], R31 ;  /* 0x0000001f04007986 */ /* 0x0009e2000c10150a */
[----:B------:R-:W-:-:S03]  /*8140*/  ISETP.NE.AND P0, PT, R153, R152, PT ;  /* 0x000000989900720c */ /* 0x000fc60003f05270 */
[----:B------:R4:W-:Y:S04]  /*8150*/  STG.E.U16 desc[UR10][R20.64], R33 ;  /* 0x0000002114007986 */ /* 0x0009e8000c10150a */
[----:B------:R4:W-:Y:S04]  /*8160*/  STG.E.U16 desc[UR10][R2.64], R35 ;  /* 0x0000002302007986 */ /* 0x0009e8000c10150a */
[----:B--2---:R4:W-:Y:S02]  /*8170*/  STG.E.U16 desc[UR10][R8.64], R37 ;  /* 0x0000002508007986 */ /* 0x0049e4000c10150a */
[----:B------:R-:W-:Y:S05]  /*8180*/  @P0 BRA `(.L_x_5) ;  /* 0xffffffb400b40947 */ /* 0x000fea000383ffff */
[----:B------:R-:W-:Y:S05]  /*8190*/  EXIT ;  /* 0x000000000000794d */ /* 0x000fea0003800000 */
.L_x_6:
[----:B------:R-:W-:-:S00]  /*81a0*/  BRA `(.L_x_6) ;  /* 0xfffffffc00fc7947 */ /* 0x000fc0000383ffff */
[----:B------:R-:W-:-:S00]  /*81b0*/  NOP ;  /* 0x0000000000007918 */ /* 0x000fc00000000000 */
        /* <DEDUP_REMOVED lines=12> */
.L_x_7:


//--------------------- .nv.shared._Z6matmulP6__halfS0_S0_S0_S0_iiiiff --------------------------
	.section	.nv.shared._Z6matmulP6__halfS0_S0_S0_S0_iiiiff,"aw",@nobits
	.sectionflags	@""
	.align	16
	.zero		1024


//--------------------- .nv.shared.reserved.0     --------------------------
	.section	.nv.shared.reserved.0,"aw",@nobits
	.weak		__nv_reservedSMEM_offset_0_alias
	.size		__nv_reservedSMEM_offset_0_alias, 0, 64
	.other		__nv_reservedSMEM_offset_0_alias,@"STO_CUDA_RESERVED_SHARED STV_DEFAULT"
__nv_reservedSMEM_offset_0_alias:
	.zero		0
	.zero		64


//--------------------- .nv.constant0._Z6matmulP6__halfS0_S0_S0_S0_iiiiff --------------------------
	.section	.nv.constant0._Z6matmulP6__halfS0_S0_S0_S0_iiiiff,"a",@progbits
	.sectionflags	@""
	.align	4
.nv.constant0._Z6matmulP6__halfS0_S0_S0_S0_iiiiff:
	.zero		960


//--------------------- SYMBOLS --------------------------

	.type		.nv.reservedSmem.offset0,@object
	.size		.nv.reservedSmem.offset0,0x4
	.type		.nv.reservedSmem.cap,@object
	.size		.nv.reservedSmem.cap,0x4
